// auto-generated by cutlass_sweep.gemm — config: {"arch": "sm_100", "cluster_m": 1, "cluster_n": 1, "dtype": "bf16", "dtype_b": "bf16", "layout": "nt", "stages": 7, "tile_k": 32, "tile_m": 128, "tile_n": 128}
#include "cutlass/cutlass.h"
#include "cutlass/gemm/collective/collective_builder.hpp"
#include "cutlass/gemm/device/gemm_universal_adapter.h"
#include "cutlass/gemm/kernel/gemm_universal.hpp"
#include "cutlass/epilogue/collective/collective_builder.hpp"

using ElemA = cutlass::bfloat16_t;
using ElemB = cutlass::bfloat16_t;
using ElemCD = cutlass::bfloat16_t;
using Acc  = float;
using TileShape    = cute::Shape<cute::_128, cute::_128, cute::_32>;
using ClusterShape = cute::Shape<cute::_1, cute::_1, cute::_1>;

using CollectiveEpilogue = typename cutlass::epilogue::collective::CollectiveBuilder<
    cutlass::arch::Sm100, cutlass::arch::OpClassTensorOp,
    TileShape, ClusterShape,
    cutlass::epilogue::collective::EpilogueTileAuto,
    Acc, Acc,
    ElemCD, cutlass::layout::RowMajor, 128 / cutlass::sizeof_bits<ElemCD>::value,
    ElemCD, cutlass::layout::RowMajor, 128 / cutlass::sizeof_bits<ElemCD>::value,
    cutlass::epilogue::collective::EpilogueScheduleAuto
  >::CollectiveOp;

using CollectiveMainloop = typename cutlass::gemm::collective::CollectiveBuilder<
    cutlass::arch::Sm100, cutlass::arch::OpClassTensorOp,
    ElemA, cutlass::layout::RowMajor, 128 / cutlass::sizeof_bits<ElemA>::value,
    ElemB, cutlass::layout::ColumnMajor, 128 / cutlass::sizeof_bits<ElemB>::value,
    Acc,
    TileShape, ClusterShape,
    cutlass::gemm::collective::StageCount<7>,
    cutlass::gemm::collective::KernelScheduleAuto
  >::CollectiveOp;

using GemmKernel = cutlass::gemm::kernel::GemmUniversal<
    cute::Shape<int,int,int,int>,
    CollectiveMainloop,
    CollectiveEpilogue
>;
using Gemm = cutlass::gemm::device::GemmUniversalAdapter<GemmKernel>;

// Force the device kernel symbol into the cubin without needing a host main.
auto* _anchor = &cutlass::device_kernel<GemmKernel>;


// ===== COMPILED SASS (sm_100a) =====

	.target	sm_100a

	.elftype	@"ET_EXEC"


//--------------------- .note.nv.tkinfo           --------------------------
	.section	.note.nv.tkinfo,"",@"SHT_NOTE"
	.sectionflags	@"SHF_NOTE_NV_TKINFO"
	.tkinfo
        /*0018*/ 	.word	0x00000002
        /*0030*/ 	.string	""
        /*0030*/ 	.string	"ptxas"
        /*0030*/ 	.string	"Cuda compilation tools, release 13.0, V13.0.88"
        /*0030*/ 	.string	"Build cuda_13.0.r13.0/compiler.36424714_0"
        /*0030*/ 	.string	"-arch sm_100a -m 64 "



//--------------------- .note.nv.cuinfo           --------------------------
	.section	.note.nv.cuinfo,"",@"SHT_NOTE"
	.sectionflags	@"SHF_NOTE_NV_CUINFO"
        /*0018*/ 	.short	0x0002
        /*001a*/ 	.short	0x0064
        /*001c*/ 	.short	0x0082
	.zero		2


//--------------------- .nv.info                  --------------------------
	.section	.nv.info,"",@"SHT_CUDA_INFO"
	.align	4


	//----- nvinfo : EIATTR_REGCOUNT
	.align		4
        /*0000*/ 	.byte	0x04, 0x2f
        /*0002*/ 	.short	(.L_19 - .L_18)
	.align		4
.L_18:
        /*0004*/ 	.word	index@(_ZN7cutlass13device_kernelINS_4gemm6kernel13GemmUniversalIN4cute5tupleIJiiiiEEENS1_10collective13CollectiveMmaINS1_35MainloopSm100TmaUmmaWarpSpecializedILi7ELi2ELi4ENS5_IJNS4_1CILi1EEESB_SB_EEEEENS5_IJNSA_ILi128EEESE_NSA_ILi32EEEEEENS_10bfloat16_tENS5_IJlSB_lEEESH_SI_NS4_8TiledMMAINS4_8MMA_AtomIJNS4_20SM100_MMA_F16BF16_SSISH_SH_fLi128ELi128ELNS4_4UMMA5MajorE0ELSN_0ELNSM_7ScaleInE0ELSO_0EEEEEENS4_6LayoutISC_NS5_IJNSA_ILi0EEESS_SS_EEEEENS5_IJNS4_10UnderscoreESV_SV_EEEEENS4_13SM90_TMA_LOADENS4_14ComposedLayoutINS4_7SwizzleILi2ELi4ELi3EEENS4_18smem_ptr_flag_bitsILi16EEENSR_INS5_IJNSA_ILi8EEESF_EEENS5_IJSF_SB_EEEEEEEvNS4_8identityESY_S18_vS19_EENS_8epilogue10collective18CollectiveEpilogueINS1B_23Sm100TmaWarpSpecializedILi4ELi2ELi32ELb1ELb0EEEJSG_NS5_IJNSR_ISE_SB_EENSR_ISF_SB_EEEEESH_SI_SH_SI_NS1B_6fusion15FusionCallbacksIS1F_NS1J_17LinearCombinationISH_fSH_fLNS_15FloatRoundStyleE2EEESG_S1I_JEEENS4_5SM1004TMEM4LOAD26SM100_TMEM_LOAD_32dp32b32xESY_S18_NS4_39AutoVectorizingCopyWithAssumedAlignmentILi128EEENS4_14SM90_TMA_STOREES18_S1U_S1U_EEEvvEEEEvNT_6ParamsE)
        /*0008*/ 	.word	0x0000006e


	//----- nvinfo : EIATTR_FRAME_SIZE
	.align		4
.L_19:
        /*000c*/ 	.byte	0x04, 0x11
        /*000e*/ 	.short	(.L_21 - .L_20)
	.align		4
.L_20:
        /*0010*/ 	.word	index@($__internal_2_$__cuda_sm10x_tcgen05_guardrail_trap_unallocated_columns_being_dealloced)
        /*0014*/ 	.word	0x00000000


	//----- nvinfo : EIATTR_FRAME_SIZE
	.align		4
.L_21:
        /*0018*/ 	.byte	0x04, 0x11
        /*001a*/ 	.short	(.L_23 - .L_22)
	.align		4
.L_22:
        /*001c*/ 	.word	index@($__internal_1_$__cuda_sm10x_tcgen05_guardrail_trap_phase_invalid_during_alloc)
        /*0020*/ 	.word	0x00000000


	//----- nvinfo : EIATTR_FRAME_SIZE
	.align		4
.L_23:
        /*0024*/ 	.byte	0x04, 0x11
        /*0026*/ 	.short	(.L_25 - .L_24)
	.align		4
.L_24:
        /*0028*/ 	.word	index@($__internal_0_$__cuda_sm10x_tcgen05_guardrail_trap_col_being_dealloced_not_returned_by_alloc)
        /*002c*/ 	.word	0x00000000


	//----- nvinfo : EIATTR_FRAME_SIZE
	.align		4
.L_25:
        /*0030*/ 	.byte	0x04, 0x11
        /*0032*/ 	.short	(.L_27 - .L_26)
	.align		4
.L_26:
        /*0034*/ 	.word	index@(_ZN7cutlass13device_kernelINS_4gemm6kernel13GemmUniversalIN4cute5tupleIJiiiiEEENS1_10collective13CollectiveMmaINS1_35MainloopSm100TmaUmmaWarpSpecializedILi7ELi2ELi4ENS5_IJNS4_1CILi1EEESB_SB_EEEEENS5_IJNSA_ILi128EEESE_NSA_ILi32EEEEEENS_10bfloat16_tENS5_IJlSB_lEEESH_SI_NS4_8TiledMMAINS4_8MMA_AtomIJNS4_20SM100_MMA_F16BF16_SSISH_SH_fLi128ELi128ELNS4_4UMMA5MajorE0ELSN_0ELNSM_7ScaleInE0ELSO_0EEEEEENS4_6LayoutISC_NS5_IJNSA_ILi0EEESS_SS_EEEEENS5_IJNS4_10UnderscoreESV_SV_EEEEENS4_13SM90_TMA_LOADENS4_14ComposedLayoutINS4_7SwizzleILi2ELi4ELi3EEENS4_18smem_ptr_flag_bitsILi16EEENSR_INS5_IJNSA_ILi8EEESF_EEENS5_IJSF_SB_EEEEEEEvNS4_8identityESY_S18_vS19_EENS_8epilogue10collective18CollectiveEpilogueINS1B_23Sm100TmaWarpSpecializedILi4ELi2ELi32ELb1ELb0EEEJSG_NS5_IJNSR_ISE_SB_EENSR_ISF_SB_EEEEESH_SI_SH_SI_NS1B_6fusion15FusionCallbacksIS1F_NS1J_17LinearCombinationISH_fSH_fLNS_15FloatRoundStyleE2EEESG_S1I_JEEENS4_5SM1004TMEM4LOAD26SM100_TMEM_LOAD_32dp32b32xESY_S18_NS4_39AutoVectorizingCopyWithAssumedAlignmentILi128EEENS4_14SM90_TMA_STOREES18_S1U_S1U_EEEvvEEEEvNT_6ParamsE)
        /*0038*/ 	.word	0x00000000


	//----- nvinfo : EIATTR_MIN_STACK_SIZE
	.align		4
.L_27:
        /*003c*/ 	.byte	0x04, 0x12
        /*003e*/ 	.short	(.L_29 - .L_28)
	.align		4
.L_28:
        /*0040*/ 	.word	index@(_ZN7cutlass13device_kernelINS_4gemm6kernel13GemmUniversalIN4cute5tupleIJiiiiEEENS1_10collective13CollectiveMmaINS1_35MainloopSm100TmaUmmaWarpSpecializedILi7ELi2ELi4ENS5_IJNS4_1CILi1EEESB_SB_EEEEENS5_IJNSA_ILi128EEESE_NSA_ILi32EEEEEENS_10bfloat16_tENS5_IJlSB_lEEESH_SI_NS4_8TiledMMAINS4_8MMA_AtomIJNS4_20SM100_MMA_F16BF16_SSISH_SH_fLi128ELi128ELNS4_4UMMA5MajorE0ELSN_0ELNSM_7ScaleInE0ELSO_0EEEEEENS4_6LayoutISC_NS5_IJNSA_ILi0EEESS_SS_EEEEENS5_IJNS4_10UnderscoreESV_SV_EEEEENS4_13SM90_TMA_LOADENS4_14ComposedLayoutINS4_7SwizzleILi2ELi4ELi3EEENS4_18smem_ptr_flag_bitsILi16EEENSR_INS5_IJNSA_ILi8EEESF_EEENS5_IJSF_SB_EEEEEEEvNS4_8identityESY_S18_vS19_EENS_8epilogue10collective18CollectiveEpilogueINS1B_23Sm100TmaWarpSpecializedILi4ELi2ELi32ELb1ELb0EEEJSG_NS5_IJNSR_ISE_SB_EENSR_ISF_SB_EEEEESH_SI_SH_SI_NS1B_6fusion15FusionCallbacksIS1F_NS1J_17LinearCombinationISH_fSH_fLNS_15FloatRoundStyleE2EEESG_S1I_JEEENS4_5SM1004TMEM4LOAD26SM100_TMEM_LOAD_32dp32b32xESY_S18_NS4_39AutoVectorizingCopyWithAssumedAlignmentILi128EEENS4_14SM90_TMA_STOREES18_S1U_S1U_EEEvvEEEEvNT_6ParamsE)
        /*0044*/ 	.word	0x00000000
.L_29:


//--------------------- .nv.compat                --------------------------
	.section	.nv.compat,"",@"SHT_CUDA_COMPAT_INFO"
	.align	4
        /*0000*/ 	.byte	0x02, 0x09, 0x01, 0x00, 0x02, 0x02, 0x02, 0x00, 0x02, 0x05, 0x05, 0x00, 0x03, 0x07, 0x01, 0x01
        /*0010*/ 	.byte	0x02, 0x03, 0x01, 0x00, 0x02, 0x06, 0x01, 0x00, 0x04, 0x0b, 0x08, 0x00, 0x09, 0x00, 0x00, 0x00
        /*0020*/ 	.byte	0x00, 0x00, 0x00, 0x00


//--------------------- .nv.info._ZN7cutlass13device_kernelINS_4gemm6kernel13GemmUniversalIN4cute5tupleIJiiiiEEENS1_10collective13CollectiveMmaINS1_35MainloopSm100TmaUmmaWarpSpecializedILi7ELi2ELi4ENS5_IJNS4_1CILi1EEESB_SB_EEEEENS5_IJNSA_ILi128EEESE_NSA_ILi32EEEEEENS_10bfloat16_tENS5_IJlSB_lEEESH_SI_NS4_8TiledMMAINS4_8MMA_AtomIJNS4_20SM100_MMA_F16BF16_SSISH_SH_fLi128ELi128ELNS4_4UMMA5MajorE0ELSN_0ELNSM_7ScaleInE0ELSO_0EEEEEENS4_6LayoutISC_NS5_IJNSA_ILi0EEESS_SS_EEEEENS5_IJNS4_10UnderscoreESV_SV_EEEEENS4_13SM90_TMA_LOADENS4_14ComposedLayoutINS4_7SwizzleILi2ELi4ELi3EEENS4_18smem_ptr_flag_bitsILi16EEENSR_INS5_IJNSA_ILi8EEESF_EEENS5_IJSF_SB_EEEEEEEvNS4_8identityESY_S18_vS19_EENS_8epilogue10collective18CollectiveEpilogueINS1B_23Sm100TmaWarpSpecializedILi4ELi2ELi32ELb1ELb0EEEJSG_NS5_IJNSR_ISE_SB_EENSR_ISF_SB_EEEEESH_SI_SH_SI_NS1B_6fusion15FusionCallbacksIS1F_NS1J_17LinearCombinationISH_fSH_fLNS_15FloatRoundStyleE2EEESG_S1I_JEEENS4_5SM1004TMEM4LOAD26SM100_TMEM_LOAD_32dp32b32xESY_S18_NS4_39AutoVectorizingCopyWithAssumedAlignmentILi128EEENS4_14SM90_TMA_STOREES18_S1U_S1U_EEEvvEEEEvNT_6ParamsE --------------------------
	.section	.nv.info._ZN7cutlass13device_kernelINS_4gemm6kernel13GemmUniversalIN4cute5tupleIJiiiiEEENS1_10collective13CollectiveMmaINS1_35MainloopSm100TmaUmmaWarpSpecializedILi7ELi2ELi4ENS5_IJNS4_1CILi1EEESB_SB_EEEEENS5_IJNSA_ILi128EEESE_NSA_ILi32EEEEEENS_10bfloat16_tENS5_IJlSB_lEEESH_SI_NS4_8TiledMMAINS4_8MMA_AtomIJNS4_20SM100_MMA_F16BF16_SSISH_SH_fLi128ELi128ELNS4_4UMMA5MajorE0ELSN_0ELNSM_7ScaleInE0ELSO_0EEEEEENS4_6LayoutISC_NS5_IJNSA_ILi0EEESS_SS_EEEEENS5_IJNS4_10UnderscoreESV_SV_EEEEENS4_13SM90_TMA_LOADENS4_14ComposedLayoutINS4_7SwizzleILi2ELi4ELi3EEENS4_18smem_ptr_flag_bitsILi16EEENSR_INS5_IJNSA_ILi8EEESF_EEENS5_IJSF_SB_EEEEEEEvNS4_8identityESY_S18_vS19_EENS_8epilogue10collective18CollectiveEpilogueINS1B_23Sm100TmaWarpSpecializedILi4ELi2ELi32ELb1ELb0EEEJSG_NS5_IJNSR_ISE_SB_EENSR_ISF_SB_EEEEESH_SI_SH_SI_NS1B_6fusion15FusionCallbacksIS1F_NS1J_17LinearCombinationISH_fSH_fLNS_15FloatRoundStyleE2EEESG_S1I_JEEENS4_5SM1004TMEM4LOAD26SM100_TMEM_LOAD_32dp32b32xESY_S18_NS4_39AutoVectorizingCopyWithAssumedAlignmentILi128EEENS4_14SM90_TMA_STOREES18_S1U_S1U_EEEvvEEEEvNT_6ParamsE,"",@"SHT_CUDA_INFO"
	.sectionflags	@""
	.align	4


	//----- nvinfo : EIATTR_CUDA_API_VERSION
	.align		4
        /*0000*/ 	.byte	0x04, 0x37
        /*0002*/ 	.short	(.L_31 - .L_30)
.L_30:
        /*0004*/ 	.word	0x00000082


	//----- nvinfo : EIATTR_KPARAM_INFO
	.align		4
.L_31:
        /*0008*/ 	.byte	0x04, 0x17
        /*000a*/ 	.short	(.L_33 - .L_32)
.L_32:
        /*000c*/ 	.word	0x00000000
        /*0010*/ 	.short	0x0000
        /*0012*/ 	.short	0x0000
        /*0014*/ 	.byte	0x00, 0xf0, 0x01, 0x20


	//----- nvinfo : EIATTR_AT_ENTRY_FRAGMENTS
	.align		4
.L_33:
        /*0018*/ 	.byte	0x04, 0x4f
        /*001a*/ 	.short	(.L_35 - .L_34)


	//   ....[0]....
.L_34:
        /*001c*/ 	.word	0x00000006


	//----- nvinfo : EIATTR_RESERVED_SMEM_USED
	.align		4
.L_35:
        /*0020*/ 	.byte	0x01, 0x41
	.zero		2


	//----- nvinfo : EIATTR_SPARSE_MMA_MASK
	.align		4
        /*0024*/ 	.byte	0x03, 0x50
        /*0026*/ 	.short	0x0000


	//----- nvinfo : EIATTR_TCGEN05_1CTA_USED
	.align		4
        /*0028*/ 	.byte	0x01, 0x51
	.zero		2


	//----- nvinfo : EIATTR_MAXREG_COUNT
	.align		4
        /*002c*/ 	.byte	0x03, 0x1b
        /*002e*/ 	.short	0x00ff


	//----- nvinfo : EIATTR_NUM_BARRIERS
	.align		4
        /*0030*/ 	.byte	0x02, 0x4c
        /*0032*/ 	.byte	0x07
	.zero		1


	//----- nvinfo : EIATTR_EXTERNS
	.align		4
        /*0034*/ 	.byte	0x04, 0x0f
        /*0036*/ 	.short	(.L_37 - .L_36)


	//   ....[0]....
	.align		4
.L_36:
        /*0038*/ 	.word	index@(__assertfail)


	//----- nvinfo : EIATTR_MERCURY_ISA_VERSION
	.align		4
.L_37:
        /*003c*/ 	.byte	0x03, 0x5f
        /*003e*/ 	.short	0x0101


	//----- nvinfo : EIATTR_INT_WARP_WIDE_INSTR_OFFSETS
	.align		4
        /*0040*/ 	.byte	0x04, 0x31
        /*0042*/ 	.short	(.L_39 - .L_38)


	//   ....[0]....
.L_38:
        /*0044*/ 	.word	0x00001e20


	//   ....[1]....
        /*0048*/ 	.word	0x00003930


	//   ....[2]....
        /*004c*/ 	.word	0x00003960


	//   ....[3]....
        /*0050*/ 	.word	0x000039b0


	//   ....[4]....
        /*0054*/ 	.word	0x000042d0


	//   ....[5]....
        /*0058*/ 	.word	0x00004330


	//   ....[6]....
        /*005c*/ 	.word	0x00004410


	//   ....[7]....
        /*0060*/ 	.word	0x00004480


	//   ....[8]....
        /*0064*/ 	.word	0x00004590


	//   ....[9]....
        /*0068*/ 	.word	0x00004620


	//   ....[10]....
        /*006c*/ 	.word	0x000047f0


	//   ....[11]....
        /*0070*/ 	.word	0x00004950


	//----- nvinfo : EIATTR_COOP_GROUP_MASK_REGIDS
	.align		4
.L_39:
        /*0074*/ 	.byte	0x04, 0x29
        /*0076*/ 	.short	(.L_41 - .L_40)


	//   ....[0]....
.L_40:
        /*0078*/ 	.word	0xffffffff


	//   ....[1]....
        /*007c*/ 	.word	0xffffffff


	//   ....[2]....
        /*0080*/ 	.word	0xffffffff


	//   ....[3]....
        /*0084*/ 	.word	0xffffffff


	//   ....[4]....
        /*0088*/ 	.word	0xffffffff


	//   ....[5]....
        /*008c*/ 	.word	0xffffffff


	//   ....[6]....
        /*0090*/ 	.word	0xffffffff


	//   ....[7]....
        /*0094*/ 	.word	0xffffffff


	//   ....[8]....
        /*0098*/ 	.word	0xffffffff


	//   ....[9]....
        /*009c*/ 	.word	0xffffffff


	//   ....[10]....
        /*00a0*/ 	.word	0xffffffff


	//   ....[11]....
        /*00a4*/ 	.word	0xffffffff


	//   ....[12]....
        /*00a8*/ 	.word	0xffffffff


	//----- nvinfo : EIATTR_COOP_GROUP_INSTR_OFFSETS
	.align		4
.L_41:
        /*00ac*/ 	.byte	0x04, 0x28
        /*00ae*/ 	.short	(.L_43 - .L_42)


	//   ....[0]....
.L_42:
        /*00b0*/ 	.word	0x00000090


	//   ....[1]....
        /*00b4*/ 	.word	0x000004d0


	//   ....[2]....
        /*00b8*/ 	.word	0x000006a0


	//   ....[3]....
        /*00bc*/ 	.word	0x00000840


	//   ....[4]....
        /*00c0*/ 	.word	0x00000940


	//   ....[5]....
        /*00c4*/ 	.word	0x00000ab0


	//   ....[6]....
        /*00c8*/ 	.word	0x00000c50


	//   ....[7]....
        /*00cc*/ 	.word	0x00001d00


	//   ....[8]....
        /*00d0*/ 	.word	0x00002c90


	//   ....[9]....
        /*00d4*/ 	.word	0x00002ea0


	//   ....[10]....
        /*00d8*/ 	.word	0x00002ed0


	//   ....[11]....
        /*00dc*/ 	.word	0x00003820


	//   ....[12]....
        /*00e0*/ 	.word	0x00003a50


	//----- nvinfo : EIATTR_VRC_CTA_INIT_COUNT
	.align		4
.L_43:
        /*00e4*/ 	.byte	0x02, 0x4a
        /*00e6*/ 	.byte	0x80
	.zero		1


	//----- nvinfo : EIATTR_SYSCALL_OFFSETS
	.align		4
        /*00e8*/ 	.byte	0x04, 0x46
        /*00ea*/ 	.short	(.L_45 - .L_44)


	//   ....[0]....
.L_44:
        /*00ec*/ 	.word	0x000053d0


	//   ....[1]....
        /*00f0*/ 	.word	0x000054c0


	//   ....[2]....
        /*00f4*/ 	.word	0x00005c30


	//   ....[3]....
        /*00f8*/ 	.word	0x000068b0


	//   ....[4]....
        /*00fc*/ 	.word	0x00007500


	//   ....[5]....
        /*0100*/ 	.word	0x00008150


	//----- nvinfo : EIATTR_MBARRIER_INSTR_OFFSETS
	.align		4
.L_45:
        /*0104*/ 	.byte	0x04, 0x39
        /*0106*/ 	.short	(.L_47 - .L_46)


	//   ....[0]....
.L_46:
        /*0108*/ 	.word	0x000005b0
        /*010c*/ 	.word	0x000000ff
        /*0110*/ 	.word	0x00000000
        /*0114*/ 	.short	0x0100
        /*0116*/ 	.byte	0x05
	.zero		1


	//   ....[1]....
        /*0118*/ 	.word	0x000005c0
        /*011c*/ 	.word	0x000000ff
        /*0120*/ 	.word	0x00000038
        /*0124*/ 	.short	0x0100
        /*0126*/ 	.byte	0x05
	.zero		1


	//   ....[2]....
        /*0128*/ 	.word	0x000005d0
        /*012c*/ 	.word	0x000000ff
        /*0130*/ 	.word	0x00000008
        /*0134*/ 	.short	0x0100
        /*0136*/ 	.byte	0x05
	.zero		1


	//   ....[3]....
        /*0138*/ 	.word	0x000005e0
        /*013c*/ 	.word	0x000000ff
        /*0140*/ 	.word	0x00000040
        /*0144*/ 	.short	0x0100
        /*0146*/ 	.byte	0x05
	.zero		1


	//   ....[4]....
        /*0148*/ 	.word	0x000005f0
        /*014c*/ 	.word	0x000000ff
        /*0150*/ 	.word	0x00000010
        /*0154*/ 	.short	0x0100
        /*0156*/ 	.byte	0x05
	.zero		1


	//   ....[5]....
        /*0158*/ 	.word	0x00000600
        /*015c*/ 	.word	0x000000ff
        /*0160*/ 	.word	0x00000048
        /*0164*/ 	.short	0x0100
        /*0166*/ 	.byte	0x05
	.zero		1


	//   ....[6]....
        /*0168*/ 	.word	0x00000610
        /*016c*/ 	.word	0x000000ff
        /*0170*/ 	.word	0x00000018
        /*0174*/ 	.short	0x0100
        /*0176*/ 	.byte	0x05
	.zero		1


	//   ....[7]....
        /*0178*/ 	.word	0x00000620
        /*017c*/ 	.word	0x000000ff
        /*0180*/ 	.word	0x00000050
        /*0184*/ 	.short	0x0100
        /*0186*/ 	.byte	0x05
	.zero		1


	//   ....[8]....
        /*0188*/ 	.word	0x00000630
        /*018c*/ 	.word	0x000000ff
        /*0190*/ 	.word	0x00000020
        /*0194*/ 	.short	0x0100
        /*0196*/ 	.byte	0x05
	.zero		1


	//   ....[9]....
        /*0198*/ 	.word	0x00000640
        /*019c*/ 	.word	0x000000ff
        /*01a0*/ 	.word	0x00000058
        /*01a4*/ 	.short	0x0100
        /*01a6*/ 	.byte	0x05
	.zero		1


	//   ....[10]....
        /*01a8*/ 	.word	0x00000650
        /*01ac*/ 	.word	0x000000ff
        /*01b0*/ 	.word	0x00000028
        /*01b4*/ 	.short	0x0100
        /*01b6*/ 	.byte	0x05
	.zero		1


	//   ....[11]....
        /*01b8*/ 	.word	0x00000660
        /*01bc*/ 	.word	0x000000ff
        /*01c0*/ 	.word	0x00000060
        /*01c4*/ 	.short	0x0100
        /*01c6*/ 	.byte	0x05
	.zero		1


	//   ....[12]....
        /*01c8*/ 	.word	0x00000670
        /*01cc*/ 	.word	0x000000ff
        /*01d0*/ 	.word	0x00000030
        /*01d4*/ 	.short	0x0100
        /*01d6*/ 	.byte	0x05
	.zero		1


	//   ....[13]....
        /*01d8*/ 	.word	0x00000680
        /*01dc*/ 	.word	0x000000ff
        /*01e0*/ 	.word	0x00000068
        /*01e4*/ 	.short	0x0100
        /*01e6*/ 	.byte	0x05
	.zero		1


	//   ....[14]....
        /*01e8*/ 	.word	0x000007b0
        /*01ec*/ 	.word	0x000000ff
        /*01f0*/ 	.word	0x00000070
        /*01f4*/ 	.short	0x0100
        /*01f6*/ 	.byte	0x07
	.zero		1


	//   ....[15]....
        /*01f8*/ 	.word	0x000007c0
        /*01fc*/ 	.word	0x000000ff
        /*0200*/ 	.word	0x00000090
        /*0204*/ 	.short	0x0100
        /*0206*/ 	.byte	0x07
	.zero		1


	//   ....[16]....
        /*0208*/ 	.word	0x000007d0
        /*020c*/ 	.word	0x000000ff
        /*0210*/ 	.word	0x00000078
        /*0214*/ 	.short	0x0100
        /*0216*/ 	.byte	0x07
	.zero		1


	//   ....[17]....
        /*0218*/ 	.word	0x000007e0
        /*021c*/ 	.word	0x000000ff
        /*0220*/ 	.word	0x00000098
        /*0224*/ 	.short	0x0100
        /*0226*/ 	.byte	0x07
	.zero		1


	//   ....[18]....
        /*0228*/ 	.word	0x000007f0
        /*022c*/ 	.word	0x000000ff
        /*0230*/ 	.word	0x00000080
        /*0234*/ 	.short	0x0100
        /*0236*/ 	.byte	0x07
	.zero		1


	//   ....[19]....
        /*0238*/ 	.word	0x00000800
        /*023c*/ 	.word	0x000000ff
        /*0240*/ 	.word	0x000000a0
        /*0244*/ 	.short	0x0100
        /*0246*/ 	.byte	0x07
	.zero		1


	//   ....[20]....
        /*0248*/ 	.word	0x00000810
        /*024c*/ 	.word	0x000000ff
        /*0250*/ 	.word	0x00000088
        /*0254*/ 	.short	0x0100
        /*0256*/ 	.byte	0x07
	.zero		1


	//   ....[21]....
        /*0258*/ 	.word	0x00000820
        /*025c*/ 	.word	0x000000ff
        /*0260*/ 	.word	0x000000a8
        /*0264*/ 	.short	0x0100
        /*0266*/ 	.byte	0x07
	.zero		1


	//   ....[22]....
        /*0268*/ 	.word	0x00000910
        /*026c*/ 	.word	0x000000ff
        /*0270*/ 	.word	0x000000b0
        /*0274*/ 	.short	0x0100
        /*0276*/ 	.byte	0x05
	.zero		1


	//   ....[23]....
        /*0278*/ 	.word	0x00000920
        /*027c*/ 	.word	0x000000ff
        /*0280*/ 	.word	0x000000b8
        /*0284*/ 	.short	0x0100
        /*0286*/ 	.byte	0x05
	.zero		1


	//   ....[24]....
        /*0288*/ 	.word	0x00000a60
        /*028c*/ 	.word	0x000000ff
        /*0290*/ 	.word	0x000000c0
        /*0294*/ 	.short	0x0100
        /*0296*/ 	.byte	0x05
	.zero		1


	//   ....[25]....
        /*0298*/ 	.word	0x00000a70
        /*029c*/ 	.word	0x000000ff
        /*02a0*/ 	.word	0x000000d0
        /*02a4*/ 	.short	0x0100
        /*02a6*/ 	.byte	0x05
	.zero		1


	//   ....[26]....
        /*02a8*/ 	.word	0x00000a80
        /*02ac*/ 	.word	0x000000ff
        /*02b0*/ 	.word	0x000000c8
        /*02b4*/ 	.short	0x0100
        /*02b6*/ 	.byte	0x05
	.zero		1


	//   ....[27]....
        /*02b8*/ 	.word	0x00000a90
        /*02bc*/ 	.word	0x000000ff
        /*02c0*/ 	.word	0x000000d8
        /*02c4*/ 	.short	0x0100
        /*02c6*/ 	.byte	0x05
	.zero		1


	//   ....[28]....
        /*02c8*/ 	.word	0x00000bc0
        /*02cc*/ 	.word	0x000000ff
        /*02d0*/ 	.word	0x000000e0
        /*02d4*/ 	.short	0x0100
        /*02d6*/ 	.byte	0x07
	.zero		1


	//   ....[29]....
        /*02d8*/ 	.word	0x00000bd0
        /*02dc*/ 	.word	0x000000ff
        /*02e0*/ 	.word	0x00000100
        /*02e4*/ 	.short	0x0100
        /*02e6*/ 	.byte	0x07
	.zero		1


	//   ....[30]....
        /*02e8*/ 	.word	0x00000be0
        /*02ec*/ 	.word	0x000000ff
        /*02f0*/ 	.word	0x000000e8
        /*02f4*/ 	.short	0x0100
        /*02f6*/ 	.byte	0x07
	.zero		1


	//   ....[31]....
        /*02f8*/ 	.word	0x00000bf0
        /*02fc*/ 	.word	0x000000ff
        /*0300*/ 	.word	0x00000108
        /*0304*/ 	.short	0x0100
        /*0306*/ 	.byte	0x07
	.zero		1


	//   ....[32]....
        /*0308*/ 	.word	0x00000c00
        /*030c*/ 	.word	0x000000ff
        /*0310*/ 	.word	0x000000f0
        /*0314*/ 	.short	0x0100
        /*0316*/ 	.byte	0x07
	.zero		1


	//   ....[33]....
        /*0318*/ 	.word	0x00000c10
        /*031c*/ 	.word	0x000000ff
        /*0320*/ 	.word	0x00000110
        /*0324*/ 	.short	0x0100
        /*0326*/ 	.byte	0x07
	.zero		1


	//   ....[34]....
        /*0328*/ 	.word	0x00000c20
        /*032c*/ 	.word	0x000000ff
        /*0330*/ 	.word	0x000000f8
        /*0334*/ 	.short	0x0100
        /*0336*/ 	.byte	0x07
	.zero		1


	//   ....[35]....
        /*0338*/ 	.word	0x00000c30
        /*033c*/ 	.word	0x000000ff
        /*0340*/ 	.word	0x00000118
        /*0344*/ 	.short	0x0100
        /*0346*/ 	.byte	0x07
	.zero		1


	//   ....[36]....
        /*0348*/ 	.word	0x00000d20
        /*034c*/ 	.word	0x000000ff
        /*0350*/ 	.word	0x00000120
        /*0354*/ 	.short	0x0100
        /*0356*/ 	.byte	0x05
	.zero		1


	//   ....[37]....
        /*0358*/ 	.word	0x00000d30
        /*035c*/ 	.word	0x000000ff
        /*0360*/ 	.word	0x00000130
        /*0364*/ 	.short	0x0100
        /*0366*/ 	.byte	0x05
	.zero		1


	//   ....[38]....
        /*0368*/ 	.word	0x00000d40
        /*036c*/ 	.word	0x000000ff
        /*0370*/ 	.word	0x00000128
        /*0374*/ 	.short	0x0100
        /*0376*/ 	.byte	0x05
	.zero		1


	//   ....[39]....
        /*0378*/ 	.word	0x00000d50
        /*037c*/ 	.word	0x000000ff
        /*0380*/ 	.word	0x00000138
        /*0384*/ 	.short	0x0100
        /*0386*/ 	.byte	0x05
	.zero		1


	//   ....[40]....
        /*0388*/ 	.word	0x00001620
        /*038c*/ 	.word	0x00000002
        /*0390*/ 	.word	0x00000130
        /*0394*/ 	.short	0x010a
        /*0396*/ 	.byte	0xff
	.zero		1


	//   ....[41]....
        /*0398*/ 	.word	0x00001650
        /*039c*/ 	.word	0x00000002
        /*03a0*/ 	.word	0x00000120
        /*03a4*/ 	.short	0x0101
        /*03a6*/ 	.byte	0xff
	.zero		1


	//   ....[42]....
        /*03a8*/ 	.word	0x00001720
        /*03ac*/ 	.word	0x000000ff
        /*03b0*/ 	.word	0x00000038
        /*03b4*/ 	.short	0x010a
        /*03b6*/ 	.byte	0x08
	.zero		1


	//   ....[43]....
        /*03b8*/ 	.word	0x000017c0
        /*03bc*/ 	.word	0x000000ff
        /*03c0*/ 	.word	0x00000038
        /*03c4*/ 	.short	0x010a
        /*03c6*/ 	.byte	0x21
	.zero		1


	//   ....[44]....
        /*03c8*/ 	.word	0x00001920
        /*03cc*/ 	.word	0x000000ff
        /*03d0*/ 	.word	0x00000038
        /*03d4*/ 	.short	0x010a
        /*03d6*/ 	.byte	0x08
	.zero		1


	//   ....[45]....
        /*03d8*/ 	.word	0x00001a10
        /*03dc*/ 	.word	0x000000ff
        /*03e0*/ 	.word	0x000000b8
        /*03e4*/ 	.short	0x0101
        /*03e6*/ 	.byte	0x04
	.zero		1


	//   ....[46]....
        /*03e8*/ 	.word	0x00001a30
        /*03ec*/ 	.word	0x000000ff
        /*03f0*/ 	.word	0x00000038
        /*03f4*/ 	.short	0x010a
        /*03f6*/ 	.byte	0x08
	.zero		1


	//   ....[47]....
        /*03f8*/ 	.word	0x00001ab0
        /*03fc*/ 	.word	0x000000ff
        /*0400*/ 	.word	0x00000038
        /*0404*/ 	.short	0x010a
        /*0406*/ 	.byte	0x11
	.zero		1


	//   ....[48]....
        /*0408*/ 	.word	0x00001c10
        /*040c*/ 	.word	0x000000ff
        /*0410*/ 	.word	0x00000038
        /*0414*/ 	.short	0x010a
        /*0416*/ 	.byte	0x08
	.zero		1


	//   ....[49]....
        /*0418*/ 	.word	0x00001d30
        /*041c*/ 	.word	0x00000002
        /*0420*/ 	.word	0x000000c0
        /*0424*/ 	.short	0x010a
        /*0426*/ 	.byte	0xff
	.zero		1


	//   ....[50]....
        /*0428*/ 	.word	0x00001df0
        /*042c*/ 	.word	0x00000002
        /*0430*/ 	.word	0x00000000
        /*0434*/ 	.short	0x0101
        /*0436*/ 	.byte	0xff
	.zero		1


	//   ....[51]....
        /*0438*/ 	.word	0x00002350
        /*043c*/ 	.word	0x000000ff
        /*0440*/ 	.word	0x00000000
        /*0444*/ 	.short	0x010a
        /*0446*/ 	.byte	0x05
	.zero		1


	//   ....[52]....
        /*0448*/ 	.word	0x000023e0
        /*044c*/ 	.word	0x000000ff
        /*0450*/ 	.word	0x00000000
        /*0454*/ 	.short	0x010a
        /*0456*/ 	.byte	0x05
	.zero		1


	//   ....[53]....
        /*0458*/ 	.word	0x00002470
        /*045c*/ 	.word	0x000000ff
        /*0460*/ 	.word	0x00000000
        /*0464*/ 	.short	0x010a
        /*0466*/ 	.byte	0x05
	.zero		1


	//   ....[54]....
        /*0468*/ 	.word	0x00002500
        /*046c*/ 	.word	0x000000ff
        /*0470*/ 	.word	0x00000000
        /*0474*/ 	.short	0x010a
        /*0476*/ 	.byte	0x05
	.zero		1


	//   ....[55]....
        /*0478*/ 	.word	0x00002590
        /*047c*/ 	.word	0x000000ff
        /*0480*/ 	.word	0x00000000
        /*0484*/ 	.short	0x010a
        /*0486*/ 	.byte	0x05
	.zero		1


	//   ....[56]....
        /*0488*/ 	.word	0x00002620
        /*048c*/ 	.word	0x000000ff
        /*0490*/ 	.word	0x00000000
        /*0494*/ 	.short	0x010a
        /*0496*/ 	.byte	0x05
	.zero		1


	//   ....[57]....
        /*0498*/ 	.word	0x000026c0
        /*049c*/ 	.word	0x00000000
        /*04a0*/ 	.word	0x00000000
        /*04a4*/ 	.short	0x010a
        /*04a6*/ 	.byte	0xff
	.zero		1


	//   ....[58]....
        /*04a8*/ 	.word	0x000027e0
        /*04ac*/ 	.word	0x00000000
        /*04b0*/ 	.word	0x00000120
        /*04b4*/ 	.short	0x010a
        /*04b6*/ 	.byte	0xff
	.zero		1


	//   ....[59]....
        /*04b8*/ 	.word	0x00002850
        /*04bc*/ 	.word	0x00000000
        /*04c0*/ 	.word	0x00000000
        /*04c4*/ 	.short	0x0101
        /*04c6*/ 	.byte	0xff
	.zero		1


	//   ....[60]....
        /*04c8*/ 	.word	0x00002870
        /*04cc*/ 	.word	0x000000ff
        /*04d0*/ 	.word	0x000000d0
        /*04d4*/ 	.short	0x010a
        /*04d6*/ 	.byte	0x05
	.zero		1


	//   ....[61]....
        /*04d8*/ 	.word	0x00002990
        /*04dc*/ 	.word	0x00000000
        /*04e0*/ 	.word	0x000000c0
        /*04e4*/ 	.short	0x010a
        /*04e6*/ 	.byte	0xff
	.zero		1


	//   ....[62]....
        /*04e8*/ 	.word	0x00002a90
        /*04ec*/ 	.word	0x00000000
        /*04f0*/ 	.word	0x00000000
        /*04f4*/ 	.short	0x0101
        /*04f6*/ 	.byte	0xff
	.zero		1


	//   ....[63]....
        /*04f8*/ 	.word	0x00002b20
        /*04fc*/ 	.word	0x000000ff
        /*0500*/ 	.word	0x000000d0
        /*0504*/ 	.short	0x0106
        /*0506*/ 	.byte	0x05
	.zero		1


	//   ....[64]....
        /*0508*/ 	.word	0x00002b40
        /*050c*/ 	.word	0x000000ff
        /*0510*/ 	.word	0x000000d0
        /*0514*/ 	.short	0x010a
        /*0516*/ 	.byte	0x05
	.zero		1


	//   ....[65]....
        /*0518*/ 	.word	0x00002bd0
        /*051c*/ 	.word	0x000000ff
        /*0520*/ 	.word	0x000000d0
        /*0524*/ 	.short	0x0106
        /*0526*/ 	.byte	0x04
	.zero		1


	//   ....[66]....
        /*0528*/ 	.word	0x00002c10
        /*052c*/ 	.word	0x00000000
        /*0530*/ 	.word	0x000000d0
        /*0534*/ 	.short	0x010a
        /*0536*/ 	.byte	0xff
	.zero		1


	//   ....[67]....
        /*0538*/ 	.word	0x00003110
        /*053c*/ 	.word	0x00000000
        /*0540*/ 	.word	0x000000c0
        /*0544*/ 	.short	0x010a
        /*0546*/ 	.byte	0xff
	.zero		1


	//   ....[68]....
        /*0548*/ 	.word	0x00003220
        /*054c*/ 	.word	0x00000003
        /*0550*/ 	.word	0x00000000
        /*0554*/ 	.short	0x0101
        /*0556*/ 	.byte	0xff
	.zero		1


	//   ....[69]....
        /*0558*/ 	.word	0x00003230
        /*055c*/ 	.word	0x000000ff
        /*0560*/ 	.word	0x00000000
        /*0564*/ 	.short	0x010a
        /*0566*/ 	.byte	0x04
	.zero		1


	//   ....[70]....
        /*0568*/ 	.word	0x00003250
        /*056c*/ 	.word	0x000000ff
        /*0570*/ 	.word	0x00000100
        /*0574*/ 	.short	0x010a
        /*0576*/ 	.byte	0x08
	.zero		1


	//   ....[71]....
        /*0578*/ 	.word	0x00003320
        /*057c*/ 	.word	0x000000ff
        /*0580*/ 	.word	0x00000000
        /*0584*/ 	.short	0x010a
        /*0586*/ 	.byte	0x07
	.zero		1


	//   ....[72]....
        /*0588*/ 	.word	0x00003460
        /*058c*/ 	.word	0x000000ff
        /*0590*/ 	.word	0x00000000
        /*0594*/ 	.short	0x010a
        /*0596*/ 	.byte	0x04
	.zero		1


	//   ....[73]....
        /*0598*/ 	.word	0x00003650
        /*059c*/ 	.word	0x000000ff
        /*05a0*/ 	.word	0x00000000
        /*05a4*/ 	.short	0x010a
        /*05a6*/ 	.byte	0x05
	.zero		1


	//   ....[74]....
        /*05a8*/ 	.word	0x000036e0
        /*05ac*/ 	.word	0x000000ff
        /*05b0*/ 	.word	0x00000000
        /*05b4*/ 	.short	0x010a
        /*05b6*/ 	.byte	0x05
	.zero		1


	//   ....[75]....
        /*05b8*/ 	.word	0x00003770
        /*05bc*/ 	.word	0x000000ff
        /*05c0*/ 	.word	0x00000000
        /*05c4*/ 	.short	0x010a
        /*05c6*/ 	.byte	0x05
	.zero		1


	//   ....[76]....
        /*05c8*/ 	.word	0x00003800
        /*05cc*/ 	.word	0x000000ff
        /*05d0*/ 	.word	0x00000000
        /*05d4*/ 	.short	0x010a
        /*05d6*/ 	.byte	0x07
	.zero		1


	//   ....[77]....
        /*05d8*/ 	.word	0x00003c80
        /*05dc*/ 	.word	0x00000000
        /*05e0*/ 	.word	0x000000c0
        /*05e4*/ 	.short	0x010a
        /*05e6*/ 	.byte	0xff
	.zero		1


	//   ....[78]....
        /*05e8*/ 	.word	0x00003d40
        /*05ec*/ 	.word	0x00000000
        /*05f0*/ 	.word	0x00000000
        /*05f4*/ 	.short	0x0101
        /*05f6*/ 	.byte	0xff
	.zero		1


	//   ....[79]....
        /*05f8*/ 	.word	0x00004060
        /*05fc*/ 	.word	0x000000ff
        /*0600*/ 	.word	0x000000b8
        /*0604*/ 	.short	0x010a
        /*0606*/ 	.byte	0x07
	.zero		1


	//   ....[80]....
        /*0608*/ 	.word	0x00004250
        /*060c*/ 	.word	0x000000ff
        /*0610*/ 	.word	0x00000090
        /*0614*/ 	.short	0x010a
        /*0616*/ 	.byte	0x07
	.zero		1


	//   ....[81]....
        /*0618*/ 	.word	0x000043c0
        /*061c*/ 	.word	0x000000ff
        /*0620*/ 	.word	0x00000070
        /*0624*/ 	.short	0x010b
        /*0626*/ 	.byte	0x07
	.zero		1


	//   ....[82]....
        /*0628*/ 	.word	0x000043d0
        /*062c*/ 	.word	0x000000ff
        /*0630*/ 	.word	0x00000000
        /*0634*/ 	.short	0x0101
        /*0636*/ 	.byte	0x08
	.zero		1


	//   ....[83]....
        /*0638*/ 	.word	0x000043e0
        /*063c*/ 	.word	0x000000ff
        /*0640*/ 	.word	0x00000098
        /*0644*/ 	.short	0x010a
        /*0646*/ 	.byte	0x07
	.zero		1


	//   ....[84]....
        /*0648*/ 	.word	0x00004530
        /*064c*/ 	.word	0x000000ff
        /*0650*/ 	.word	0x00000078
        /*0654*/ 	.short	0x010b
        /*0656*/ 	.byte	0x07
	.zero		1


	//   ....[85]....
        /*0658*/ 	.word	0x00004540
        /*065c*/ 	.word	0x000000ff
        /*0660*/ 	.word	0x00000000
        /*0664*/ 	.short	0x0101
        /*0666*/ 	.byte	0x08
	.zero		1


	//   ....[86]....
        /*0668*/ 	.word	0x00004550
        /*066c*/ 	.word	0x000000ff
        /*0670*/ 	.word	0x000000a0
        /*0674*/ 	.short	0x010a
        /*0676*/ 	.byte	0x07
	.zero		1


	//   ....[87]....
        /*0678*/ 	.word	0x000046d0
        /*067c*/ 	.word	0x000000ff
        /*0680*/ 	.word	0x00000080
        /*0684*/ 	.short	0x010b
        /*0686*/ 	.byte	0x07
	.zero		1


	//   ....[88]....
        /*0688*/ 	.word	0x00004710
        /*068c*/ 	.word	0x000000ff
        /*0690*/ 	.word	0x00000000
        /*0694*/ 	.short	0x0101
        /*0696*/ 	.byte	0x08
	.zero		1


	//   ....[89]....
        /*0698*/ 	.word	0x00004750
        /*069c*/ 	.word	0x000000ff
        /*06a0*/ 	.word	0x000000a8
        /*06a4*/ 	.short	0x010a
        /*06a6*/ 	.byte	0x07
	.zero		1


	//   ....[90]....
        /*06a8*/ 	.word	0x00004990
        /*06ac*/ 	.word	0x000000ff
        /*06b0*/ 	.word	0x00000088
        /*06b4*/ 	.short	0x010b
        /*06b6*/ 	.byte	0x07
	.zero		1


	//   ....[91]....
        /*06b8*/ 	.word	0x000049b0
        /*06bc*/ 	.word	0x000000ff
        /*06c0*/ 	.word	0x00000000
        /*06c4*/ 	.short	0x0101
        /*06c6*/ 	.byte	0x0d
	.zero		1


	//   ....[92]....
        /*06c8*/ 	.word	0x000049e0
        /*06cc*/ 	.word	0x000000ff
        /*06d0*/ 	.word	0x00000090
        /*06d4*/ 	.short	0x010a
        /*06d6*/ 	.byte	0x07
	.zero		1


	//   ....[93]....
        /*06d8*/ 	.word	0x00004a00
        /*06dc*/ 	.word	0x000000ff
        /*06e0*/ 	.word	0x00000098
        /*06e4*/ 	.short	0x010a
        /*06e6*/ 	.byte	0x07
	.zero		1


	//   ....[94]....
        /*06e8*/ 	.word	0x00004a20
        /*06ec*/ 	.word	0x000000ff
        /*06f0*/ 	.word	0x000000a0
        /*06f4*/ 	.short	0x010a
        /*06f6*/ 	.byte	0x07
	.zero		1


	//   ....[95]....
        /*06f8*/ 	.word	0x00004a60
        /*06fc*/ 	.word	0x00000000
        /*0700*/ 	.word	0x000000a8
        /*0704*/ 	.short	0x010a
        /*0706*/ 	.byte	0xff
	.zero		1


	//   ....[96]....
        /*0708*/ 	.word	0x00004d90
        /*070c*/ 	.word	0x00000000
        /*0710*/ 	.word	0x000000c0
        /*0714*/ 	.short	0x010a
        /*0716*/ 	.byte	0xff
	.zero		1


	//   ....[97]....
        /*0718*/ 	.word	0x00004ea0
        /*071c*/ 	.word	0x00000000
        /*0720*/ 	.word	0x00000000
        /*0724*/ 	.short	0x0101
        /*0726*/ 	.byte	0xff
	.zero		1


	//   ....[98]....
        /*0728*/ 	.word	0x000058f0
        /*072c*/ 	.word	0x000000ff
        /*0730*/ 	.word	0x00000070
        /*0734*/ 	.short	0x010a
        /*0736*/ 	.byte	0x30
	.zero		1


	//   ....[99]....
        /*0738*/ 	.word	0x00005930
        /*073c*/ 	.word	0x00000040
        /*0740*/ 	.word	0x000000e0
        /*0744*/ 	.short	0x010a
        /*0746*/ 	.byte	0xff
	.zero		1


	//   ....[100]....
        /*0748*/ 	.word	0x00005a20
        /*074c*/ 	.word	0x000000ff
        /*0750*/ 	.word	0x00000070
        /*0754*/ 	.short	0x010a
        /*0756*/ 	.byte	0x30
	.zero		1


	//   ....[101]....
        /*0758*/ 	.word	0x00005b10
        /*075c*/ 	.word	0x00000040
        /*0760*/ 	.word	0x000000e0
        /*0764*/ 	.short	0x010a
        /*0766*/ 	.byte	0xff
	.zero		1


	//   ....[102]....
        /*0768*/ 	.word	0x000065e0
        /*076c*/ 	.word	0x00000000
        /*0770*/ 	.word	0x00000000
        /*0774*/ 	.short	0x0101
        /*0776*/ 	.byte	0xff
	.zero		1


	//   ....[103]....
        /*0778*/ 	.word	0x000065f0
        /*077c*/ 	.word	0x00000002
        /*0780*/ 	.word	0x00000070
        /*0784*/ 	.short	0x010a
        /*0786*/ 	.byte	0xff
	.zero		1


	//   ....[104]....
        /*0788*/ 	.word	0x000066d0
        /*078c*/ 	.word	0x00000002
        /*0790*/ 	.word	0x00000070
        /*0794*/ 	.short	0x010a
        /*0796*/ 	.byte	0xff
	.zero		1


	//   ....[105]....
        /*0798*/ 	.word	0x00007230
        /*079c*/ 	.word	0x00000048
        /*07a0*/ 	.word	0x00000000
        /*07a4*/ 	.short	0x0101
        /*07a6*/ 	.byte	0xff
	.zero		1


	//   ....[106]....
        /*07a8*/ 	.word	0x00007250
        /*07ac*/ 	.word	0x00000000
        /*07b0*/ 	.word	0x00000070
        /*07b4*/ 	.short	0x010a
        /*07b6*/ 	.byte	0xff
	.zero		1


	//   ....[107]....
        /*07b8*/ 	.word	0x00007320
        /*07bc*/ 	.word	0x00000000
        /*07c0*/ 	.word	0x00000070
        /*07c4*/ 	.short	0x010a
        /*07c6*/ 	.byte	0xff
	.zero		1


	//   ....[108]....
        /*07c8*/ 	.word	0x00007e80
        /*07cc*/ 	.word	0x00000048
        /*07d0*/ 	.word	0x00000000
        /*07d4*/ 	.short	0x0101
        /*07d6*/ 	.byte	0xff
	.zero		1


	//   ....[109]....
        /*07d8*/ 	.word	0x00007ea0
        /*07dc*/ 	.word	0x00000000
        /*07e0*/ 	.word	0x00000070
        /*07e4*/ 	.short	0x010a
        /*07e6*/ 	.byte	0xff
	.zero		1


	//   ....[110]....
        /*07e8*/ 	.word	0x00007f70
        /*07ec*/ 	.word	0x00000000
        /*07f0*/ 	.word	0x00000070
        /*07f4*/ 	.short	0x010a
        /*07f6*/ 	.byte	0xff
	.zero		1


	//   ....[111]....
        /*07f8*/ 	.word	0x000082d0
        /*07fc*/ 	.word	0x000000ff
        /*0800*/ 	.word	0x00000000
        /*0804*/ 	.short	0x0101
        /*0806*/ 	.byte	0x05
	.zero		1


	//   ....[112]....
        /*0808*/ 	.word	0x00008b30
        /*080c*/ 	.word	0x00000000
        /*0810*/ 	.word	0x00000000
        /*0814*/ 	.short	0x0101
        /*0816*/ 	.byte	0xff
	.zero		1


	//   ....[113]....
        /*0818*/ 	.word	0x00008da0
        /*081c*/ 	.word	0x000000ff
        /*0820*/ 	.word	0x00000000
        /*0824*/ 	.short	0x0101
        /*0826*/ 	.byte	0x04
	.zero		1


	//   ....[114]....
        /*0828*/ 	.word	0x00008dc0
        /*082c*/ 	.word	0x00000002
        /*0830*/ 	.word	0x00000130
        /*0834*/ 	.short	0x010a
        /*0836*/ 	.byte	0xff
	.zero		1


	//   ....[115]....
        /*0838*/ 	.word	0x00008e20
        /*083c*/ 	.word	0x00000002
        /*0840*/ 	.word	0x00000038
        /*0844*/ 	.short	0x010a
        /*0846*/ 	.byte	0xff
	.zero		1


	//   ....[116]....
        /*0848*/ 	.word	0x00008e80
        /*084c*/ 	.word	0x00000002
        /*0850*/ 	.word	0x00000038
        /*0854*/ 	.short	0x010a
        /*0856*/ 	.byte	0xff
	.zero		1


	//   ....[117]....
        /*0858*/ 	.word	0x00008ed0
        /*085c*/ 	.word	0x00000002
        /*0860*/ 	.word	0x000000c0
        /*0864*/ 	.short	0x010a
        /*0866*/ 	.byte	0xff
	.zero		1


	//   ....[118]....
        /*0868*/ 	.word	0x00008f30
        /*086c*/ 	.word	0x00000000
        /*0870*/ 	.word	0x00000000
        /*0874*/ 	.short	0x010a
        /*0876*/ 	.byte	0xff
	.zero		1


	//   ....[119]....
        /*0878*/ 	.word	0x00008f90
        /*087c*/ 	.word	0x00000000
        /*0880*/ 	.word	0x00000000
        /*0884*/ 	.short	0x010a
        /*0886*/ 	.byte	0xff
	.zero		1


	//   ....[120]....
        /*0888*/ 	.word	0x00008ff0
        /*088c*/ 	.word	0x00000000
        /*0890*/ 	.word	0x00000000
        /*0894*/ 	.short	0x010a
        /*0896*/ 	.byte	0xff
	.zero		1


	//   ....[121]....
        /*0898*/ 	.word	0x00009050
        /*089c*/ 	.word	0x00000000
        /*08a0*/ 	.word	0x00000000
        /*08a4*/ 	.short	0x010a
        /*08a6*/ 	.byte	0xff
	.zero		1


	//   ....[122]....
        /*08a8*/ 	.word	0x000090b0
        /*08ac*/ 	.word	0x00000000
        /*08b0*/ 	.word	0x00000000
        /*08b4*/ 	.short	0x010a
        /*08b6*/ 	.byte	0xff
	.zero		1


	//   ....[123]....
        /*08b8*/ 	.word	0x00009110
        /*08bc*/ 	.word	0x00000000
        /*08c0*/ 	.word	0x00000000
        /*08c4*/ 	.short	0x010a
        /*08c6*/ 	.byte	0xff
	.zero		1


	//   ....[124]....
        /*08c8*/ 	.word	0x00009160
        /*08cc*/ 	.word	0x00000000
        /*08d0*/ 	.word	0x00000120
        /*08d4*/ 	.short	0x010a
        /*08d6*/ 	.byte	0xff
	.zero		1


	//   ....[125]....
        /*08d8*/ 	.word	0x000091c0
        /*08dc*/ 	.word	0x00000000
        /*08e0*/ 	.word	0x000000d0
        /*08e4*/ 	.short	0x010a
        /*08e6*/ 	.byte	0xff
	.zero		1


	//   ....[126]....
        /*08e8*/ 	.word	0x00009210
        /*08ec*/ 	.word	0x00000000
        /*08f0*/ 	.word	0x000000c0
        /*08f4*/ 	.short	0x010a
        /*08f6*/ 	.byte	0xff
	.zero		1


	//   ....[127]....
        /*08f8*/ 	.word	0x00009270
        /*08fc*/ 	.word	0x00000000
        /*0900*/ 	.word	0x000000d0
        /*0904*/ 	.short	0x010a
        /*0906*/ 	.byte	0xff
	.zero		1


	//   ....[128]....
        /*0908*/ 	.word	0x000092c0
        /*090c*/ 	.word	0x00000000
        /*0910*/ 	.word	0x000000c0
        /*0914*/ 	.short	0x010a
        /*0916*/ 	.byte	0xff
	.zero		1


	//   ....[129]....
        /*0918*/ 	.word	0x00009320
        /*091c*/ 	.word	0x00000002
        /*0920*/ 	.word	0x00000100
        /*0924*/ 	.short	0x010a
        /*0926*/ 	.byte	0xff
	.zero		1


	//   ....[130]....
        /*0928*/ 	.word	0x00009380
        /*092c*/ 	.word	0x00000000
        /*0930*/ 	.word	0x00000000
        /*0934*/ 	.short	0x010a
        /*0936*/ 	.byte	0xff
	.zero		1


	//   ....[131]....
        /*0938*/ 	.word	0x000093e0
        /*093c*/ 	.word	0x00000000
        /*0940*/ 	.word	0x00000000
        /*0944*/ 	.short	0x010a
        /*0946*/ 	.byte	0xff
	.zero		1


	//   ....[132]....
        /*0948*/ 	.word	0x00009440
        /*094c*/ 	.word	0x00000000
        /*0950*/ 	.word	0x00000000
        /*0954*/ 	.short	0x010a
        /*0956*/ 	.byte	0xff
	.zero		1


	//   ....[133]....
        /*0958*/ 	.word	0x000094a0
        /*095c*/ 	.word	0x00000000
        /*0960*/ 	.word	0x00000000
        /*0964*/ 	.short	0x010a
        /*0966*/ 	.byte	0xff
	.zero		1


	//   ....[134]....
        /*0968*/ 	.word	0x00009500
        /*096c*/ 	.word	0x00000000
        /*0970*/ 	.word	0x00000000
        /*0974*/ 	.short	0x010a
        /*0976*/ 	.byte	0xff
	.zero		1


	//   ....[135]....
        /*0978*/ 	.word	0x00009550
        /*097c*/ 	.word	0x00000000
        /*0980*/ 	.word	0x000000c0
        /*0984*/ 	.short	0x010a
        /*0986*/ 	.byte	0xff
	.zero		1


	//   ....[136]....
        /*0988*/ 	.word	0x000095b0
        /*098c*/ 	.word	0x00000000
        /*0990*/ 	.word	0x000000b8
        /*0994*/ 	.short	0x010a
        /*0996*/ 	.byte	0xff
	.zero		1


	//   ....[137]....
        /*0998*/ 	.word	0x00009610
        /*099c*/ 	.word	0x00000000
        /*09a0*/ 	.word	0x00000090
        /*09a4*/ 	.short	0x010a
        /*09a6*/ 	.byte	0xff
	.zero		1


	//   ....[138]....
        /*09a8*/ 	.word	0x00009670
        /*09ac*/ 	.word	0x00000000
        /*09b0*/ 	.word	0x00000098
        /*09b4*/ 	.short	0x010a
        /*09b6*/ 	.byte	0xff
	.zero		1


	//   ....[139]....
        /*09b8*/ 	.word	0x000096d0
        /*09bc*/ 	.word	0x00000000
        /*09c0*/ 	.word	0x000000a0
        /*09c4*/ 	.short	0x010a
        /*09c6*/ 	.byte	0xff
	.zero		1


	//   ....[140]....
        /*09c8*/ 	.word	0x00009730
        /*09cc*/ 	.word	0x00000000
        /*09d0*/ 	.word	0x000000a8
        /*09d4*/ 	.short	0x010a
        /*09d6*/ 	.byte	0xff
	.zero		1


	//   ....[141]....
        /*09d8*/ 	.word	0x00009790
        /*09dc*/ 	.word	0x00000000
        /*09e0*/ 	.word	0x00000090
        /*09e4*/ 	.short	0x010a
        /*09e6*/ 	.byte	0xff
	.zero		1


	//   ....[142]....
        /*09e8*/ 	.word	0x000097f0
        /*09ec*/ 	.word	0x00000000
        /*09f0*/ 	.word	0x00000098
        /*09f4*/ 	.short	0x010a
        /*09f6*/ 	.byte	0xff
	.zero		1


	//   ....[143]....
        /*09f8*/ 	.word	0x00009850
        /*09fc*/ 	.word	0x00000000
        /*0a00*/ 	.word	0x000000a0
        /*0a04*/ 	.short	0x010a
        /*0a06*/ 	.byte	0xff
	.zero		1


	//   ....[144]....
        /*0a08*/ 	.word	0x000098a0
        /*0a0c*/ 	.word	0x00000000
        /*0a10*/ 	.word	0x000000c0
        /*0a14*/ 	.short	0x010a
        /*0a16*/ 	.byte	0xff
	.zero		1


	//   ....[145]....
        /*0a18*/ 	.word	0x00009900
        /*0a1c*/ 	.word	0x00000002
        /*0a20*/ 	.word	0x00000070
        /*0a24*/ 	.short	0x010a
        /*0a26*/ 	.byte	0xff
	.zero		1


	//   ....[146]....
        /*0a28*/ 	.word	0x00009950
        /*0a2c*/ 	.word	0x00000040
        /*0a30*/ 	.word	0x000000e0
        /*0a34*/ 	.short	0x010a
        /*0a36*/ 	.byte	0xff
	.zero		1


	//   ....[147]....
        /*0a38*/ 	.word	0x000099a0
        /*0a3c*/ 	.word	0x00000002
        /*0a40*/ 	.word	0x00000070
        /*0a44*/ 	.short	0x010a
        /*0a46*/ 	.byte	0xff
	.zero		1


	//   ....[148]....
        /*0a48*/ 	.word	0x000099f0
        /*0a4c*/ 	.word	0x00000000
        /*0a50*/ 	.word	0x00000070
        /*0a54*/ 	.short	0x010a
        /*0a56*/ 	.byte	0xff
	.zero		1


	//   ....[149]....
        /*0a58*/ 	.word	0x00009a40
        /*0a5c*/ 	.word	0x00000000
        /*0a60*/ 	.word	0x00000070
        /*0a64*/ 	.short	0x010a
        /*0a66*/ 	.byte	0xff
	.zero		1


	//----- nvinfo : EIATTR_NUM_MBARRIERS
	.align		4
.L_47:
        /*0a68*/ 	.byte	0x03, 0x38
        /*0a6a*/ 	.short	0x0028


	//----- nvinfo : EIATTR_EXIT_INSTR_OFFSETS
	.align		4
        /*0a6c*/ 	.byte	0x04, 0x1c
        /*0a6e*/ 	.short	(.L_49 - .L_48)


	//   ....[0]....
.L_48:
        /*0a70*/ 	.word	0x000026f0


	//   ....[1]....
        /*0a74*/ 	.word	0x00002be0


	//   ....[2]....
        /*0a78*/ 	.word	0x00002c40


	//   ....[3]....
        /*0a7c*/ 	.word	0x00003a60


	//   ....[4]....
        /*0a80*/ 	.word	0x00004a90


	//   ....[5]....
        /*0a84*/ 	.word	0x00004ad0


	//   ....[6]....
        /*0a88*/ 	.word	0x00008c90


	//   ....[7]....
        /*0a8c*/ 	.word	0x00008d10


	//   ....[8]....
        /*0a90*/ 	.word	0x00008d40


	//   ....[9]....
        /*0a94*/ 	.word	0x00008db0


	//----- nvinfo : EIATTR_MAX_THREADS
	.align		4
.L_49:
        /*0a98*/ 	.byte	0x04, 0x05
        /*0a9a*/ 	.short	(.L_51 - .L_50)
.L_50:
        /*0a9c*/ 	.word	0x00000100
        /*0aa0*/ 	.word	0x00000001
        /*0aa4*/ 	.word	0x00000001


	//----- nvinfo : EIATTR_CRS_STACK_SIZE
	.align		4
.L_51:
        /*0aa8*/ 	.byte	0x04, 0x1e
        /*0aaa*/ 	.short	(.L_53 - .L_52)
.L_52:
        /*0aac*/ 	.word	0x00000000


	//----- nvinfo : EIATTR_CBANK_PARAM_SIZE
	.align		4
.L_53:
        /*0ab0*/ 	.byte	0x03, 0x19
        /*0ab2*/ 	.short	0x0800


	//----- nvinfo : EIATTR_PARAM_CBANK
	.align		4
        /*0ab4*/ 	.byte	0x04, 0x0a
        /*0ab6*/ 	.short	(.L_55 - .L_54)
	.align		4
.L_54:
        /*0ab8*/ 	.word	index@(.nv.constant0._ZN7cutlass13device_kernelINS_4gemm6kernel13GemmUniversalIN4cute5tupleIJiiiiEEENS1_10collective13CollectiveMmaINS1_35MainloopSm100TmaUmmaWarpSpecializedILi7ELi2ELi4ENS5_IJNS4_1CILi1EEESB_SB_EEEEENS5_IJNSA_ILi128EEESE_NSA_ILi32EEEEEENS_10bfloat16_tENS5_IJlSB_lEEESH_SI_NS4_8TiledMMAINS4_8MMA_AtomIJNS4_20SM100_MMA_F16BF16_SSISH_SH_fLi128ELi128ELNS4_4UMMA5MajorE0ELSN_0ELNSM_7ScaleInE0ELSO_0EEEEEENS4_6LayoutISC_NS5_IJNSA_ILi0EEESS_SS_EEEEENS5_IJNS4_10UnderscoreESV_SV_EEEEENS4_13SM90_TMA_LOADENS4_14ComposedLayoutINS4_7SwizzleILi2ELi4ELi3EEENS4_18smem_ptr_flag_bitsILi16EEENSR_INS5_IJNSA_ILi8EEESF_EEENS5_IJSF_SB_EEEEEEEvNS4_8identityESY_S18_vS19_EENS_8epilogue10collective18CollectiveEpilogueINS1B_23Sm100TmaWarpSpecializedILi4ELi2ELi32ELb1ELb0EEEJSG_NS5_IJNSR_ISE_SB_EENSR_ISF_SB_EEEEESH_SI_SH_SI_NS1B_6fusion15FusionCallbacksIS1F_NS1J_17LinearCombinationISH_fSH_fLNS_15FloatRoundStyleE2EEESG_S1I_JEEENS4_5SM1004TMEM4LOAD26SM100_TMEM_LOAD_32dp32b32xESY_S18_NS4_39AutoVectorizingCopyWithAssumedAlignmentILi128EEENS4_14SM90_TMA_STOREES18_S1U_S1U_EEEvvEEEEvNT_6ParamsE)
        /*0abc*/ 	.short	0x0380
        /*0abe*/ 	.short	0x0800


	//----- nvinfo : EIATTR_SW_WAR
	.align		4
.L_55:
        /*0ac0*/ 	.byte	0x04, 0x36
        /*0ac2*/ 	.short	(.L_57 - .L_56)
.L_56:
        /*0ac4*/ 	.word	0x00000008
.L_57:


//--------------------- .nv.callgraph             --------------------------
	.section	.nv.callgraph,"",@"SHT_CUDA_CALLGRAPH"
	.align	4
	.sectionentsize	8
	.align		4
        /*0000*/ 	.word	0x00000000
	.align		4
        /*0004*/ 	.word	0xffffffff
	.align		4
        /*0008*/ 	.word	index@(_ZN7cutlass13device_kernelINS_4gemm6kernel13GemmUniversalIN4cute5tupleIJiiiiEEENS1_10collective13CollectiveMmaINS1_35MainloopSm100TmaUmmaWarpSpecializedILi7ELi2ELi4ENS5_IJNS4_1CILi1EEESB_SB_EEEEENS5_IJNSA_ILi128EEESE_NSA_ILi32EEEEEENS_10bfloat16_tENS5_IJlSB_lEEESH_SI_NS4_8TiledMMAINS4_8MMA_AtomIJNS4_20SM100_MMA_F16BF16_SSISH_SH_fLi128ELi128ELNS4_4UMMA5MajorE0ELSN_0ELNSM_7ScaleInE0ELSO_0EEEEEENS4_6LayoutISC_NS5_IJNSA_ILi0EEESS_SS_EEEEENS5_IJNS4_10UnderscoreESV_SV_EEEEENS4_13SM90_TMA_LOADENS4_14ComposedLayoutINS4_7SwizzleILi2ELi4ELi3EEENS4_18smem_ptr_flag_bitsILi16EEENSR_INS5_IJNSA_ILi8EEESF_EEENS5_IJSF_SB_EEEEEEEvNS4_8identityESY_S18_vS19_EENS_8epilogue10collective18CollectiveEpilogueINS1B_23Sm100TmaWarpSpecializedILi4ELi2ELi32ELb1ELb0EEEJSG_NS5_IJNSR_ISE_SB_EENSR_ISF_SB_EEEEESH_SI_SH_SI_NS1B_6fusion15FusionCallbacksIS1F_NS1J_17LinearCombinationISH_fSH_fLNS_15FloatRoundStyleE2EEESG_S1I_JEEENS4_5SM1004TMEM4LOAD26SM100_TMEM_LOAD_32dp32b32xESY_S18_NS4_39AutoVectorizingCopyWithAssumedAlignmentILi128EEENS4_14SM90_TMA_STOREES18_S1U_S1U_EEEvvEEEEvNT_6ParamsE)
	.align		4
        /*000c*/ 	.word	index@(__assertfail)
	.align		4
        /*0010*/ 	.word	0x00000000
	.align		4
        /*0014*/ 	.word	0xfffffffe
	.align		4
        /*0018*/ 	.word	0x00000000
	.align		4
        /*001c*/ 	.word	0xfffffffd
	.align		4
        /*0020*/ 	.word	0x00000000
	.align		4
        /*0024*/ 	.word	0xfffffffc


//--------------------- .nv.constant4             --------------------------
	.section	.nv.constant4,"a",@progbits
	.align	8
	.align		8
.nv.constant4:
        /*0000*/ 	.dword	__assertfail
	.align		8
        /*0008*/ 	.dword	__unnamed_1
	.align		8
        /*0010*/ 	.dword	__unnamed_2
	.align		8
        /*0018*/ 	.dword	_ZN40_INTERNAL_a881ebc6_4_k_cu_e02a4fad_326154cuda3std3__45__cpo5beginE
	.align		8
        /*0020*/ 	.dword	_ZN40_INTERNAL_a881ebc6_4_k_cu_e02a4fad_326154cuda3std3__45__cpo3endE
	.align		8
        /*0028*/ 	.dword	_ZN40_INTERNAL_a881ebc6_4_k_cu_e02a4fad_326154cuda3std3__45__cpo6cbeginE
	.align		8
        /*0030*/ 	.dword	_ZN40_INTERNAL_a881ebc6_4_k_cu_e02a4fad_326154cuda3std3__45__cpo4cendE
	.align		8
        /*0038*/ 	.dword	_ZN40_INTERNAL_a881ebc6_4_k_cu_e02a4fad_326154cuda3std3__442_GLOBAL__N__a881ebc6_4_k_cu_e02a4fad_326156ignoreE
	.align		8
        /*0040*/ 	.dword	_ZN40_INTERNAL_a881ebc6_4_k_cu_e02a4fad_326154cuda3std3__419piecewise_constructE
	.align		8
        /*0048*/ 	.dword	_ZN40_INTERNAL_a881ebc6_4_k_cu_e02a4fad_326154cuda3std3__48in_placeE
	.align		8
        /*0050*/ 	.dword	_ZN40_INTERNAL_a881ebc6_4_k_cu_e02a4fad_326154cuda3std6ranges3__45__cpo4swapE
	.align		8
        /*0058*/ 	.dword	_ZN40_INTERNAL_a881ebc6_4_k_cu_e02a4fad_326154cuda3std6ranges3__45__cpo9iter_moveE
	.align		8
        /*0060*/ 	.dword	_ZN40_INTERNAL_a881ebc6_4_k_cu_e02a4fad_326154cute7productE
	.align		8
        /*0068*/ 	.dword	_ZN40_INTERNAL_a881ebc6_4_k_cu_e02a4fad_326154cute1_E
	.align		8
        /*0070*/ 	.dword	$str$25
	.align		8
        /*0078*/ 	.dword	$str$26
	.align		8
        /*0080*/ 	.dword	$str$27
	.align		8
        /*0088*/ 	.dword	$str$28


//--------------------- .text._ZN7cutlass13device_kernelINS_4gemm6kernel13GemmUniversalIN4cute5tupleIJiiiiEEENS1_10collective13CollectiveMmaINS1_35MainloopSm100TmaUmmaWarpSpecializedILi7ELi2ELi4ENS5_IJNS4_1CILi1EEESB_SB_EEEEENS5_IJNSA_ILi128EEESE_NSA_ILi32EEEEEENS_10bfloat16_tENS5_IJlSB_lEEESH_SI_NS4_8TiledMMAINS4_8MMA_AtomIJNS4_20SM100_MMA_F16BF16_SSISH_SH_fLi128ELi128ELNS4_4UMMA5MajorE0ELSN_0ELNSM_7ScaleInE0ELSO_0EEEEEENS4_6LayoutISC_NS5_IJNSA_ILi0EEESS_SS_EEEEENS5_IJNS4_10UnderscoreESV_SV_EEEEENS4_13SM90_TMA_LOADENS4_14ComposedLayoutINS4_7SwizzleILi2ELi4ELi3EEENS4_18smem_ptr_flag_bitsILi16EEENSR_INS5_IJNSA_ILi8EEESF_EEENS5_IJSF_SB_EEEEEEEvNS4_8identityESY_S18_vS19_EENS_8epilogue10collective18CollectiveEpilogueINS1B_23Sm100TmaWarpSpecializedILi4ELi2ELi32ELb1ELb0EEEJSG_NS5_IJNSR_ISE_SB_EENSR_ISF_SB_EEEEESH_SI_SH_SI_NS1B_6fusion15FusionCallbacksIS1F_NS1J_17LinearCombinationISH_fSH_fLNS_15FloatRoundStyleE2EEESG_S1I_JEEENS4_5SM1004TMEM4LOAD26SM100_TMEM_LOAD_32dp32b32xESY_S18_NS4_39AutoVectorizingCopyWithAssumedAlignmentILi128EEENS4_14SM90_TMA_STOREES18_S1U_S1U_EEEvvEEEEvNT_6ParamsE --------------------------
	.section	.text._ZN7cutlass13device_kernelINS_4gemm6kernel13GemmUniversalIN4cute5tupleIJiiiiEEENS1_10collective13CollectiveMmaINS1_35MainloopSm100TmaUmmaWarpSpecializedILi7ELi2ELi4ENS5_IJNS4_1CILi1EEESB_SB_EEEEENS5_IJNSA_ILi128EEESE_NSA_ILi32EEEEEENS_10bfloat16_tENS5_IJlSB_lEEESH_SI_NS4_8TiledMMAINS4_8MMA_AtomIJNS4_20SM100_MMA_F16BF16_SSISH_SH_fLi128ELi128ELNS4_4UMMA5MajorE0ELSN_0ELNSM_7ScaleInE0ELSO_0EEEEEENS4_6LayoutISC_NS5_IJNSA_ILi0EEESS_SS_EEEEENS5_IJNS4_10UnderscoreESV_SV_EEEEENS4_13SM90_TMA_LOADENS4_14ComposedLayoutINS4_7SwizzleILi2ELi4ELi3EEENS4_18smem_ptr_flag_bitsILi16EEENSR_INS5_IJNSA_ILi8EEESF_EEENS5_IJSF_SB_EEEEEEEvNS4_8identityESY_S18_vS19_EENS_8epilogue10collective18CollectiveEpilogueINS1B_23Sm100TmaWarpSpecializedILi4ELi2ELi32ELb1ELb0EEEJSG_NS5_IJNSR_ISE_SB_EENSR_ISF_SB_EEEEESH_SI_SH_SI_NS1B_6fusion15FusionCallbacksIS1F_NS1J_17LinearCombinationISH_fSH_fLNS_15FloatRoundStyleE2EEESG_S1I_JEEENS4_5SM1004TMEM4LOAD26SM100_TMEM_LOAD_32dp32b32xESY_S18_NS4_39AutoVectorizingCopyWithAssumedAlignmentILi128EEENS4_14SM90_TMA_STOREES18_S1U_S1U_EEEvvEEEEvNT_6ParamsE,"ax",@progbits
	.align	128
.text._ZN7cutlass13device_kernelINS_4gemm6kernel13GemmUniversalIN4cute5tupleIJiiiiEEENS1_10collective13CollectiveMmaINS1_35MainloopSm100TmaUmmaWarpSpecializedILi7ELi2ELi4ENS5_IJNS4_1CILi1EEESB_SB_EEEEENS5_IJNSA_ILi128EEESE_NSA_ILi32EEEEEENS_10bfloat16_tENS5_IJlSB_lEEESH_SI_NS4_8TiledMMAINS4_8MMA_AtomIJNS4_20SM100_MMA_F16BF16_SSISH_SH_fLi128ELi128ELNS4_4UMMA5MajorE0ELSN_0ELNSM_7ScaleInE0ELSO_0EEEEEENS4_6LayoutISC_NS5_IJNSA_ILi0EEESS_SS_EEEEENS5_IJNS4_10UnderscoreESV_SV_EEEEENS4_13SM90_TMA_LOADENS4_14ComposedLayoutINS4_7SwizzleILi2ELi4ELi3EEENS4_18smem_ptr_flag_bitsILi16EEENSR_INS5_IJNSA_ILi8EEESF_EEENS5_IJSF_SB_EEEEEEEvNS4_8identityESY_S18_vS19_EENS_8epilogue10collective18CollectiveEpilogueINS1B_23Sm100TmaWarpSpecializedILi4ELi2ELi32ELb1ELb0EEEJSG_NS5_IJNSR_ISE_SB_EENSR_ISF_SB_EEEEESH_SI_SH_SI_NS1B_6fusion15FusionCallbacksIS1F_NS1J_17LinearCombinationISH_fSH_fLNS_15FloatRoundStyleE2EEESG_S1I_JEEENS4_5SM1004TMEM4LOAD26SM100_TMEM_LOAD_32dp32b32xESY_S18_NS4_39AutoVectorizingCopyWithAssumedAlignmentILi128EEENS4_14SM90_TMA_STOREES18_S1U_S1U_EEEvvEEEEvNT_6ParamsE:
        .type           _ZN7cutlass13device_kernelINS_4gemm6kernel13GemmUniversalIN4cute5tupleIJiiiiEEENS1_10collective13CollectiveMmaINS1_35MainloopSm100TmaUmmaWarpSpecializedILi7ELi2ELi4ENS5_IJNS4_1CILi1EEESB_SB_EEEEENS5_IJNSA_ILi128EEESE_NSA_ILi32EEEEEENS_10bfloat16_tENS5_IJlSB_lEEESH_SI_NS4_8TiledMMAINS4_8MMA_AtomIJNS4_20SM100_MMA_F16BF16_SSISH_SH_fLi128ELi128ELNS4_4UMMA5MajorE0ELSN_0ELNSM_7ScaleInE0ELSO_0EEEEEENS4_6LayoutISC_NS5_IJNSA_ILi0EEESS_SS_EEEEENS5_IJNS4_10UnderscoreESV_SV_EEEEENS4_13SM90_TMA_LOADENS4_14ComposedLayoutINS4_7SwizzleILi2ELi4ELi3EEENS4_18smem_ptr_flag_bitsILi16EEENSR_INS5_IJNSA_ILi8EEESF_EEENS5_IJSF_SB_EEEEEEEvNS4_8identityESY_S18_vS19_EENS_8epilogue10collective18CollectiveEpilogueINS1B_23Sm100TmaWarpSpecializedILi4ELi2ELi32ELb1ELb0EEEJSG_NS5_IJNSR_ISE_SB_EENSR_ISF_SB_EEEEESH_SI_SH_SI_NS1B_6fusion15FusionCallbacksIS1F_NS1J_17LinearCombinationISH_fSH_fLNS_15FloatRoundStyleE2EEESG_S1I_JEEENS4_5SM1004TMEM4LOAD26SM100_TMEM_LOAD_32dp32b32xESY_S18_NS4_39AutoVectorizingCopyWithAssumedAlignmentILi128EEENS4_14SM90_TMA_STOREES18_S1U_S1U_EEEvvEEEEvNT_6ParamsE,@function
        .size           _ZN7cutlass13device_kernelINS_4gemm6kernel13GemmUniversalIN4cute5tupleIJiiiiEEENS1_10collective13CollectiveMmaINS1_35MainloopSm100TmaUmmaWarpSpecializedILi7ELi2ELi4ENS5_IJNS4_1CILi1EEESB_SB_EEEEENS5_IJNSA_ILi128EEESE_NSA_ILi32EEEEEENS_10bfloat16_tENS5_IJlSB_lEEESH_SI_NS4_8TiledMMAINS4_8MMA_AtomIJNS4_20SM100_MMA_F16BF16_SSISH_SH_fLi128ELi128ELNS4_4UMMA5MajorE0ELSN_0ELNSM_7ScaleInE0ELSO_0EEEEEENS4_6LayoutISC_NS5_IJNSA_ILi0EEESS_SS_EEEEENS5_IJNS4_10UnderscoreESV_SV_EEEEENS4_13SM90_TMA_LOADENS4_14ComposedLayoutINS4_7SwizzleILi2ELi4ELi3EEENS4_18smem_ptr_flag_bitsILi16EEENSR_INS5_IJNSA_ILi8EEESF_EEENS5_IJSF_SB_EEEEEEEvNS4_8identityESY_S18_vS19_EENS_8epilogue10collective18CollectiveEpilogueINS1B_23Sm100TmaWarpSpecializedILi4ELi2ELi32ELb1ELb0EEEJSG_NS5_IJNSR_ISE_SB_EENSR_ISF_SB_EEEEESH_SI_SH_SI_NS1B_6fusion15FusionCallbacksIS1F_NS1J_17LinearCombinationISH_fSH_fLNS_15FloatRoundStyleE2EEESG_S1I_JEEENS4_5SM1004TMEM4LOAD26SM100_TMEM_LOAD_32dp32b32xESY_S18_NS4_39AutoVectorizingCopyWithAssumedAlignmentILi128EEENS4_14SM90_TMA_STOREES18_S1U_S1U_EEEvvEEEEvNT_6ParamsE,(.L_x_185 - _ZN7cutlass13device_kernelINS_4gemm6kernel13GemmUniversalIN4cute5tupleIJiiiiEEENS1_10collective13CollectiveMmaINS1_35MainloopSm100TmaUmmaWarpSpecializedILi7ELi2ELi4ENS5_IJNS4_1CILi1EEESB_SB_EEEEENS5_IJNSA_ILi128EEESE_NSA_ILi32EEEEEENS_10bfloat16_tENS5_IJlSB_lEEESH_SI_NS4_8TiledMMAINS4_8MMA_AtomIJNS4_20SM100_MMA_F16BF16_SSISH_SH_fLi128ELi128ELNS4_4UMMA5MajorE0ELSN_0ELNSM_7ScaleInE0ELSO_0EEEEEENS4_6LayoutISC_NS5_IJNSA_ILi0EEESS_SS_EEEEENS5_IJNS4_10UnderscoreESV_SV_EEEEENS4_13SM90_TMA_LOADENS4_14ComposedLayoutINS4_7SwizzleILi2ELi4ELi3EEENS4_18smem_ptr_flag_bitsILi16EEENSR_INS5_IJNSA_ILi8EEESF_EEENS5_IJSF_SB_EEEEEEEvNS4_8identityESY_S18_vS19_EENS_8epilogue10collective18CollectiveEpilogueINS1B_23Sm100TmaWarpSpecializedILi4ELi2ELi32ELb1ELb0EEEJSG_NS5_IJNSR_ISE_SB_EENSR_ISF_SB_EEEEESH_SI_SH_SI_NS1B_6fusion15FusionCallbacksIS1F_NS1J_17LinearCombinationISH_fSH_fLNS_15FloatRoundStyleE2EEESG_S1I_JEEENS4_5SM1004TMEM4LOAD26SM100_TMEM_LOAD_32dp32b32xESY_S18_NS4_39AutoVectorizingCopyWithAssumedAlignmentILi128EEENS4_14SM90_TMA_STOREES18_S1U_S1U_EEEvvEEEEvNT_6ParamsE)
        .other          _ZN7cutlass13device_kernelINS_4gemm6kernel13GemmUniversalIN4cute5tupleIJiiiiEEENS1_10collective13CollectiveMmaINS1_35MainloopSm100TmaUmmaWarpSpecializedILi7ELi2ELi4ENS5_IJNS4_1CILi1EEESB_SB_EEEEENS5_IJNSA_ILi128EEESE_NSA_ILi32EEEEEENS_10bfloat16_tENS5_IJlSB_lEEESH_SI_NS4_8TiledMMAINS4_8MMA_AtomIJNS4_20SM100_MMA_F16BF16_SSISH_SH_fLi128ELi128ELNS4_4UMMA5MajorE0ELSN_0ELNSM_7ScaleInE0ELSO_0EEEEEENS4_6LayoutISC_NS5_IJNSA_ILi0EEESS_SS_EEEEENS5_IJNS4_10UnderscoreESV_SV_EEEEENS4_13SM90_TMA_LOADENS4_14ComposedLayoutINS4_7SwizzleILi2ELi4ELi3EEENS4_18smem_ptr_flag_bitsILi16EEENSR_INS5_IJNSA_ILi8EEESF_EEENS5_IJSF_SB_EEEEEEEvNS4_8identityESY_S18_vS19_EENS_8epilogue10collective18CollectiveEpilogueINS1B_23Sm100TmaWarpSpecializedILi4ELi2ELi32ELb1ELb0EEEJSG_NS5_IJNSR_ISE_SB_EENSR_ISF_SB_EEEEESH_SI_SH_SI_NS1B_6fusion15FusionCallbacksIS1F_NS1J_17LinearCombinationISH_fSH_fLNS_15FloatRoundStyleE2EEESG_S1I_JEEENS4_5SM1004TMEM4LOAD26SM100_TMEM_LOAD_32dp32b32xESY_S18_NS4_39AutoVectorizingCopyWithAssumedAlignmentILi128EEENS4_14SM90_TMA_STOREES18_S1U_S1U_EEEvvEEEEvNT_6ParamsE,@"STO_CUDA_ENTRY STV_DEFAULT"
_ZN7cutlass13device_kernelINS_4gemm6kernel13GemmUniversalIN4cute5tupleIJiiiiEEENS1_10collective13CollectiveMmaINS1_35MainloopSm100TmaUmmaWarpSpecializedILi7ELi2ELi4ENS5_IJNS4_1CILi1EEESB_SB_EEEEENS5_IJNSA_ILi128EEESE_NSA_ILi32EEEEEENS_10bfloat16_tENS5_IJlSB_lEEESH_SI_NS4_8TiledMMAINS4_8MMA_AtomIJNS4_20SM100_MMA_F16BF16_SSISH_SH_fLi128ELi128ELNS4_4UMMA5MajorE0ELSN_0ELNSM_7ScaleInE0ELSO_0EEEEEENS4_6LayoutISC_NS5_IJNSA_ILi0EEESS_SS_EEEEENS5_IJNS4_10UnderscoreESV_SV_EEEEENS4_13SM90_TMA_LOADENS4_14ComposedLayoutINS4_7SwizzleILi2ELi4ELi3EEENS4_18smem_ptr_flag_bitsILi16EEENSR_INS5_IJNSA_ILi8EEESF_EEENS5_IJSF_SB_EEEEEEEvNS4_8identityESY_S18_vS19_EENS_8epilogue10collective18CollectiveEpilogueINS1B_23Sm100TmaWarpSpecializedILi4ELi2ELi32ELb1ELb0EEEJSG_NS5_IJNSR_ISE_SB_EENSR_ISF_SB_EEEEESH_SI_SH_SI_NS1B_6fusion15FusionCallbacksIS1F_NS1J_17LinearCombinationISH_fSH_fLNS_15FloatRoundStyleE2EEESG_S1I_JEEENS4_5SM1004TMEM4LOAD26SM100_TMEM_LOAD_32dp32b32xESY_S18_NS4_39AutoVectorizingCopyWithAssumedAlignmentILi128EEENS4_14SM90_TMA_STOREES18_S1U_S1U_EEEvvEEEEvNT_6ParamsE:
[----:B------:R-:W1:Y:S01]  /*0000*/  LDC R1, c[0x0][0x37c] ;  /* 0x0000df00ff017b82 */ /* 0x000e620000000800 */
[----:B------:R-:W2:Y:S01]  /*0010*/  S2R R101, SR_TID.X ;  /* 0x0000000000657919 */ /* 0x000ea20000002100 */
[----:B------:R-:W3:Y:S01]  /*0020*/  LDCU.64 UR4, c[0x0][0x890] ;  /* 0x00011200ff0477ac */ /* 0x000ee20008000a00 */
[----:B------:R-:W-:Y:S02]  /*0030*/  PRMT R88, RZ, 0x7610, R88 ;  /* 0x00007610ff587816 */ /* 0x000fe40000000058 */
[----:B------:R-:W-:Y:S01]  /*0040*/  ELECT P5, URZ, PT ;  /* 0x0000000000ff782f */ /* 0x000fe200038a0000 */
[----:B------:R-:W4:Y:S01]  /*0050*/  LDCU.64 UR46, c[0x0][0x358] ;  /* 0x00006b00ff2e77ac */ /* 0x000f220008000a00 */
[----:B---3--:R-:W-:-:S04]  /*0060*/  UISETP.NE.U32.AND UP0, UPT, UR4, URZ, UPT ;  /* 0x000000ff0400728c */ /* 0x008fc8000bf05070 */
[----:B------:R-:W-:Y:S01]  /*0070*/  UISETP.NE.AND.EX UP0, UPT, UR5, URZ, UPT, UP0 ;  /* 0x000000ff0500728c */ /* 0x000fe2000bf05300 */
[----:B--2---:R-:W-:-:S05]  /*0080*/  SHF.R.U32.HI R92, RZ, 0x5, R101 ;  /* 0x00000005ff5c7819 */ /* 0x004fca0000011665 */
[----:B------:R-:W2:Y:S02]  /*0090*/  SHFL.IDX PT, R0, R92, RZ, 0x1f ;  /* 0x00001fff5c007589 */ /* 0x000ea400000e0000 */
[----:B--2---:R-:W-:Y:S01]  /*00a0*/  R2UR UR8, R0 ;  /* 0x00000000000872ca */ /* 0x004fe200000e0000 */
[----:B-1--4-:R-:W-:-:S14]  /*00b0*/  BRA.U UP0, `(.L_x_0) ;  /* 0x00000001002c7547 */ /* 0x012fdc000b800000 */
[----:B------:R-:W1:Y:S02]  /*00c0*/  LDCU.64 UR6, c[0x0][0x888] ;  /* 0x00011100ff0677ac */ /* 0x000e640008000a00 */
[----:B-1----:R-:W-:-:S04]  /*00d0*/  UISETP.NE.U32.AND UP0, UPT, UR6, URZ, UPT ;  /* 0x000000ff0600728c */ /* 0x002fc8000bf05070 */
[----:B------:R-:W-:-:S09]  /*00e0*/  UISETP.NE.AND.EX UP0, UPT, UR7, URZ, UPT, UP0 ;  /* 0x000000ff0700728c */ /* 0x000fd2000bf05300 */
[----:B------:R-:W-:Y:S05]  /*00f0*/  BRA.U !UP0, `(.L_x_1) ;  /* 0x0000000108107547 */ /* 0x000fea000b800000 */
[----:B------:R-:W1:Y:S02]  /*0100*/  LDC.64 R2, c[0x0][0x888] ;  /* 0x00022200ff027b82 */ /* 0x000e640000000a00 */
[----:B-1----:R1:W5:Y:S01]  /*0110*/  LDG.E R49, desc[UR46][R2.64] ;  /* 0x0000002e02317981 */ /* 0x002362000c1e1900 */
[----:B------:R-:W-:Y:S01]  /*0120*/  HFMA2 R88, -RZ, RZ, 0, 5.9604644775390625e-08 ;  /* 0x00000001ff587431 */ /* 0x000fe200000001ff */
[----:B------:R-:W-:Y:S05]  /*0130*/  BRA `(.L_x_0) ;  /* 0x00000000000c7947 */ /* 0x000fea0003800000 */
.L_x_1:
[----:B------:R-:W1:Y:S01]  /*0140*/  LDCU UR6, c[0x0][0x880] ;  /* 0x00011000ff0677ac */ /* 0x000e620008000800 */
[----:B------:R-:W-:Y:S01]  /*0150*/  HFMA2 R88, -RZ, RZ, 0, 5.9604644775390625e-08 ;  /* 0x00000001ff587431 */ /* 0x000fe200000001ff */
[----:B-1----:R-:W-:-:S07]  /*0160*/  MOV R49, UR6 ;  /* 0x0000000600317c02 */ /* 0x002fce0008000f00 */
.L_x_0:
[----:B------:R-:W2:Y:S02]  /*0170*/  LDCU.64 UR6, c[0x0][0x8b0] ;  /* 0x00011600ff0677ac */ /* 0x000ea40008000a00 */
[----:B--2---:R-:W-:-:S04]  /*0180*/  UISETP.NE.U32.AND UP0, UPT, UR6, URZ, UPT ;  /* 0x000000ff0600728c */ /* 0x004fc8000bf05070 */
[----:B------:R-:W-:-:S09]  /*0190*/  UISETP.NE.AND.EX UP0, UPT, UR7, URZ, UPT, UP0 ;  /* 0x000000ff0700728c */ /* 0x000fd2000bf05300 */
[----:B------:R-:W-:Y:S05]  /*01a0*/  BRA.U UP0, `(.L_x_2) ;  /* 0x0000000100247547 */ /* 0x000fea000b800000 */
[----:B------:R-:W2:Y:S02]  /*01b0*/  LDCU.64 UR6, c[0x0][0x8a8] ;  /* 0x00011500ff0677ac */ /* 0x000ea40008000a00 */
[----:B--2---:R-:W-:-:S04]  /*01c0*/  UISETP.NE.U32.AND UP0, UPT, UR6, URZ, UPT ;  /* 0x000000ff0600728c */ /* 0x004fc8000bf05070 */
[----:B------:R-:W-:-:S09]  /*01d0*/  UISETP.NE.AND.EX UP0, UPT, UR7, URZ, UPT, UP0 ;  /* 0x000000ff0700728c */ /* 0x000fd2000bf05300 */
[----:B------:R-:W-:Y:S05]  /*01e0*/  BRA.U !UP0, `(.L_x_3) ;  /* 0x00000001080c7547 */ /* 0x000fea000b800000 */
[----:B-1----:R-:W1:Y:S02]  /*01f0*/  LDC.64 R2, c[0x0][0x8a8] ;  /* 0x00022a00ff027b82 */ /* 0x002e640000000a00 */
[----:B-1----:R2:W5:Y:S01]  /*0200*/  LDG.E R47, desc[UR46][R2.64] ;  /* 0x0000002e022f7981 */ /* 0x002562000c1e1900 */
[----:B------:R-:W-:Y:S05]  /*0210*/  BRA `(.L_x_2) ;  /* 0x0000000000087947 */ /* 0x000fea0003800000 */
.L_x_3:
[----:B------:R-:W2:Y:S02]  /*0220*/  LDCU UR6, c[0x0][0x8a0] ;  /* 0x00011400ff0677ac */ /* 0x000ea40008000800 */
[----:B--2---:R-:W-:Y:S02]  /*0230*/  MOV R47, UR6 ;  /* 0x00000006002f7c02 */ /* 0x004fe40008000f00 */
.L_x_2:
[----:B------:R-:W-:Y:S01]  /*0240*/  IMAD.U32 R0, RZ, RZ, UR8 ;  /* 0x00000008ff007e24 */ /* 0x000fe2000f8e00ff */
[----:B------:R-:W-:Y:S04]  /*0250*/  BSSY.RECONVERGENT B0, `(.L_x_4) ;  /* 0x000000c000007945 */ /* 0x000fe80003800200 */
[C---:B------:R-:W-:Y:S02]  /*0260*/  ISETP.NE.OR P1, PT, R0.reuse, 0x1, !P5 ;  /* 0x000000010000780c */ /* 0x040fe40006f25670 */
[----:B------:R-:W-:-:S11]  /*0270*/  ISETP.NE.OR P0, PT, R0, 0x3, !P5 ;  /* 0x000000030000780c */ /* 0x000fd60006f05670 */
[----:B------:R-:W-:Y:S05]  /*0280*/  @P1 BRA `(.L_x_5) ;  /* 0x0000000000201947 */ /* 0x000fea0003800000 */
[----:B------:R-:W3:Y:S02]  /*0290*/  LDCU.64 UR6, c[0x0][0x348] ;  /* 0x00006900ff0677ac */ /* 0x000ee40008000a00 */
[----:B---3--:R-:W-:Y:S02]  /*02a0*/  UIADD3 UR10, UP1, UPT, UR6, 0x80, URZ ;  /* 0x00000080060a7890 */ /* 0x008fe4000ff3e0ff */
[----:B------:R-:W-:Y:S02]  /*02b0*/  UIADD3 UR6, UP0, UPT, UR6, 0x180, URZ ;  /* 0x0000018006067890 */ /* 0x000fe4000ff1e0ff */
[----:B------:R-:W-:Y:S02]  /*02c0*/  UIADD3.X UR11, UPT, UPT, URZ, UR7, URZ, UP1, !UPT ;  /* 0x00000007ff0b7290 */ /* 0x000fe40008ffe4ff */
[----:B------:R-:W-:-:S07]  /*02d0*/  UIADD3.X UR7, UPT, UPT, URZ, UR7, URZ, UP0, !UPT ;  /* 0x00000007ff077290 */ /* 0x000fce00087fe4ff */
[----:B------:R3:W-:Y:S02]  /*02e0*/  UTMACCTL.PF [UR10] ;  /* 0x000000000a0079b9 */ /* 0x0007e40008040000 */
[----:B------:R3:W-:Y:S02]  /*02f0*/  UTMACCTL.PF [UR6] ;  /* 0x00000000060079b9 */ /* 0x0007e40008040000 */
[----:B---3--:R-:W-:Y:S01]  /*0300*/  NOP ;  /* 0x0000000000007918 */ /* 0x008fe20000000000 */
.L_x_5:
[----:B------:R-:W-:Y:S05]  /*0310*/  BSYNC.RECONVERGENT B0 ;  /* 0x0000000000007941 */ /* 0x000fea0003800200 */
.L_x_4:
[----:B------:R-:W-:Y:S04]  /*0320*/  BSSY.RECONVERGENT B0, `(.L_x_6) ;  /* 0x000000a000007945 */ /* 0x000fe80003800200 */
        /* <DEDUP_REMOVED lines=9> */
.L_x_7:
[----:B------:R-:W-:Y:S05]  /*03c0*/  BSYNC.RECONVERGENT B0 ;  /* 0x0000000000007941 */ /* 0x000fea0003800200 */
.L_x_6:
[----:B------:R-:W3:Y:S01]  /*03d0*/  LDCU.64 UR6, c[0x0][0x888] ;  /* 0x00011100ff0677ac */ /* 0x000ee20008000a00 */
[----:B------:R-:W-:Y:S02]  /*03e0*/  UISETP.EQ.U32.AND UP1, UPT, UR4, URZ, UPT ;  /* 0x000000ff0400728c */ /* 0x000fe4000bf22070 */
[----:B------:R-:W-:Y:S02]  /*03f0*/  UPLOP3.LUT UP2, UPT, UPT, UPT, UPT, 0x80, 0x8 ;  /* 0x000000000008789c */ /* 0x000fe40003f4f070 */
[----:B---3--:R-:W-:-:S04]  /*0400*/  UISETP.NE.U32.AND UP0, UPT, UR6, URZ, UPT ;  /* 0x000000ff0600728c */ /* 0x008fc8000bf05070 */
[----:B------:R-:W-:-:S04]  /*0410*/  UISETP.NE.AND.EX UP0, UPT, UR7, URZ, UPT, UP0 ;  /* 0x000000ff0700728c */ /* 0x000fc8000bf05300 */
[----:B------:R-:W-:-:S04]  /*0420*/  UISETP.EQ.OR.EX UP3, UPT, UR5, URZ, !UP0, UP1 ;  /* 0x000000ff0500728c */ /* 0x000fc8000c762710 */
[----:B------:R-:W-:-:S05]  /*0430*/  UP2UR UR50, UPR, URZ, 0x8 ;  /* 0x00000008ff327883 */ /* 0x000fca0008000000 */
[----:B------:R-:W-:Y:S07]  /*0440*/  BRA.U !UP3, `(.L_x_8) ;  /* 0x000000010b207547 */ /* 0x000fee000b800000 */
[----:B------:R-:W-:Y:S01]  /*0450*/  UISETP.NE.U32.AND UP2, UPT, UR4, URZ, UPT ;  /* 0x000000ff0400728c */ /* 0x000fe2000bf45070 */
[----:B-----5:R-:W-:Y:S01]  /*0460*/  FSETP.NEU.AND P0, PT, R49, RZ, PT ;  /* 0x000000ff3100720b */ /* 0x020fe20003f0d000 */
[----:B------:R-:W-:Y:S02]  /*0470*/  USEL UR4, URZ, 0xffffffff, UP0 ;  /* 0xffffffffff047887 */ /* 0x000fe40008000000 */
[----:B------:R-:W-:-:S10]  /*0480*/  UISETP.NE.AND.EX UP2, UPT, UR5, URZ, UPT, UP2 ;  /* 0x000000ff0500728c */ /* 0x000fd4000bf45320 */
[----:B------:R-:W-:Y:S01]  /*0490*/  VOTEU.ANY UP1, P0 ;  /* 0x0000000000ff7886 */ /* 0x000fe20000020100 */
[----:B------:R-:W-:-:S04]  /*04a0*/  @!UP2 USEL UR4, URZ, 0xffffffff, UP1 ;  /* 0xffffffffff04a887 */ /* 0x000fc80008800000 */
[----:B------:R-:W-:-:S04]  /*04b0*/  ULOP3.LUT UR4, UR4, 0x1, URZ, 0xc0, !UPT ;  /* 0x0000000104047892 */ /* 0x000fc8000f8ec0ff */
[----:B------:R-:W-:-:S11]  /*04c0*/  UISETP.NE.U32.AND UP2, UPT, UR4, 0x1, UPT ;  /* 0x000000010400788c */ /* 0x000fd6000bf45070 */
.L_x_8:
[----:B-12---:R-:W1:Y:S01]  /*04d0*/  SHFL.IDX PT, R2, R92, RZ, 0x1f ;  /* 0x00001fff5c027589 */ /* 0x006e6200000e0000 */
[----:B------:R-:W-:-:S04]  /*04e0*/  UISETP.NE.AND UP1, UPT, UR8, 0x2, UPT ;  /* 0x000000020800788c */ /* 0x000fc8000bf25270 */
[----:B------:R-:W-:Y:S01]  /*04f0*/  USEL UR6, URZ, 0x1, UP1 ;  /* 0x00000001ff067887 */ /* 0x000fe20008800000 */
[----:B-1----:R-:W-:-:S13]  /*0500*/  ISETP.NE.AND P0, PT, R2, RZ, PT ;  /* 0x000000ff0200720c */ /* 0x002fda0003f05270 */
[----:B------:R-:W-:Y:S05]  /*0510*/  @P0 BRA `(.L_x_9) ;  /* 0x0000000000600947 */ /* 0x000fea0003800000 */
[----:B------:R-:W1:Y:S01]  /*0520*/  S2UR UR5, SR_CgaCtaId ;  /* 0x00000000000579c3 */ /* 0x000e620000008800 */
[----:B------:R-:W-:Y:S01]  /*0530*/  UMOV UR7, 0x400 ;  /* 0x0000040000077882 */ /* 0x000fe20000000000 */
[----:B------:R-:W-:Y:S01]  /*0540*/  UMOV UR4, 0x1 ;  /* 0x0000000100047882 */ /* 0x000fe20000000000 */
[----:B------:R-:W-:Y:S01]  /*0550*/  ELECT P0, URZ, PT ;  /* 0x0000000000ff782f */ /* 0x000fe20003800000 */
[----:B------:R-:W-:-:S04]  /*0560*/  UIADD3 UR10, UPT, UPT, -UR4, 0x100000, URZ ;  /* 0x00100000040a7890 */ /* 0x000fc8000fffe1ff */
[----:B------:R-:W-:Y:S02]  /*0570*/  USHF.L.U32 UR11, UR10, 0xb, URZ ;  /* 0x0000000b0a0b7899 */ /* 0x000fe400080006ff */
[----:B------:R-:W-:Y:S02]  /*0580*/  USHF.L.U32 UR10, UR10, 0x1, URZ ;  /* 0x000000010a0a7899 */ /* 0x000fe400080006ff */
[----:B-1----:R-:W-:Y:S01]  /*0590*/  ULEA UR5, UR5, UR7, 0x18 ;  /* 0x0000000705057291 */ /* 0x002fe2000f8ec0ff */
[----:B------:R-:W1:Y:S11]  /*05a0*/  FENCE.VIEW.ASYNC.S ;  /* 0x00000000000073c6 */ /* 0x000e760000000000 */
[----:B-1----:R1:W2:Y:S01]  /*05b0*/  SYNCS.EXCH.64 URZ, [UR5], UR10 ;  /* 0x0000000a05ff75b2 */ /* 0x0022a20008000100 */
[----:B------:R1:W3:Y:S01]  /*05c0*/  SYNCS.EXCH.64 URZ, [UR5+0x38], UR10 ;  /* 0x0000380a05ff75b2 */ /* 0x0002e20008000100 */
[----:B------:R1:W4:Y:S01]  /*05d0*/  SYNCS.EXCH.64 URZ, [UR5+0x8], UR10 ;  /* 0x0000080a05ff75b2 */ /* 0x0003220008000100 */
[----:B------:R1:W1:Y:S01]  /*05e0*/  SYNCS.EXCH.64 URZ, [UR5+0x40], UR10 ;  /* 0x0000400a05ff75b2 */ /* 0x0002620008000100 */
        /* <DEDUP_REMOVED lines=10> */
[----:B------:R-:W-:Y:S01]  /*0690*/  NOP ;  /* 0x0000000000007918 */ /* 0x000fe20000000000 */
.L_x_9:
[----:B------:R-:W2:Y:S01]  /*06a0*/  SHFL.IDX PT, R2, R92, RZ, 0x1f ;  /* 0x00001fff5c027589 */ /* 0x000ea200000e0000 */
[----:B------:R-:W-:Y:S01]  /*06b0*/  NOP ;  /* 0x0000000000007918 */ /* 0x000fe20000000000 */
[----:B--2---:R-:W-:-:S13]  /*06c0*/  ISETP.NE.AND P0, PT, R2, 0x1, PT ;  /* 0x000000010200780c */ /* 0x004fda0003f05270 */
[----:B------:R-:W-:Y:S05]  /*06d0*/  @P0 BRA `(.L_x_10) ;  /* 0x0000000000580947 */ /* 0x000fea0003800000 */
[----:B------:R-:W2:Y:S01]  /*06e0*/  S2UR UR7, SR_CgaCtaId ;  /* 0x00000000000779c3 */ /* 0x000ea20000008800 */
[----:B------:R-:W-:Y:S01]  /*06f0*/  UMOV UR9, 0x400 ;  /* 0x0000040000097882 */ /* 0x000fe20000000000 */
[----:B-1----:R-:W-:Y:S01]  /*0700*/  UMOV UR5, 0x20 ;  /* 0x0000002000057882 */ /* 0x002fe20000000000 */
[----:B------:R-:W-:Y:S01]  /*0710*/  UMOV UR4, 0x80 ;  /* 0x0000008000047882 */ /* 0x000fe20000000000 */
[----:B------:R-:W-:-:S04]  /*0720*/  UIADD3 UR10, UPT, UPT, -UR5, 0x100000, URZ ;  /* 0x00100000050a7890 */ /* 0x000fc8000fffe1ff */
[----:B------:R-:W-:Y:S02]  /*0730*/  USHF.L.U32 UR11, UR10, 0xb, URZ ;  /* 0x0000000b0a0b7899 */ /* 0x000fe400080006ff */
[----:B------:R-:W-:Y:S02]  /*0740*/  USHF.L.U32 UR10, UR10, 0x1, URZ ;  /* 0x000000010a0a7899 */ /* 0x000fe400080006ff */
[----:B------:R-:W-:-:S04]  /*0750*/  UIADD3 UR4, UPT, UPT, -UR4, 0x100000, URZ ;  /* 0x0010000004047890 */ /* 0x000fc8000fffe1ff */
[----:B------:R-:W-:Y:S02]  /*0760*/  USHF.L.U32 UR5, UR4, 0xb, URZ ;  /* 0x0000000b04057899 */ /* 0x000fe400080006ff */
[----:B------:R-:W-:Y:S01]  /*0770*/  USHF.L.U32 UR4, UR4, 0x1, URZ ;  /* 0x0000000104047899 */ /* 0x000fe200080006ff */
[----:B------:R-:W-:Y:S01]  /*0780*/  ELECT P0, URZ, PT ;  /* 0x0000000000ff782f */ /* 0x000fe20003800000 */
[----:B--2---:R-:W-:Y:S01]  /*0790*/  ULEA UR7, UR7, UR9, 0x18 ;  /* 0x0000000907077291 */ /* 0x004fe2000f8ec0ff */
[----:B------:R-:W1:Y:S11]  /*07a0*/  FENCE.VIEW.ASYNC.S ;  /* 0x00000000000073c6 */ /* 0x000e760000000000 */
[----:B-1----:R2:W1:Y:S01]  /*07b0*/  SYNCS.EXCH.64 URZ, [UR7+0x70], UR10 ;  /* 0x0000700a07ff75b2 */ /* 0x0024620008000100 */
[----:B------:R2:W1:Y:S01]  /*07c0*/  SYNCS.EXCH.64 URZ, [UR7+0x90], UR4 ;  /* 0x0000900407ff75b2 */ /* 0x0004620008000100 */
[----:B------:R2:W1:Y:S01]  /*07d0*/  SYNCS.EXCH.64 URZ, [UR7+0x78], UR10 ;  /* 0x0000780a07ff75b2 */ /* 0x0004620008000100 */
[----:B------:R2:W1:Y:S01]  /*07e0*/  SYNCS.EXCH.64 URZ, [UR7+0x98], UR4 ;  /* 0x0000980407ff75b2 */ /* 0x0004620008000100 */
[----:B------:R2:W1:Y:S01]  /*07f0*/  SYNCS.EXCH.64 URZ, [UR7+0x80], UR10 ;  /* 0x0000800a07ff75b2 */ /* 0x0004620008000100 */
[----:B------:R2:W1:Y:S01]  /*0800*/  SYNCS.EXCH.64 URZ, [UR7+0xa0], UR4 ;  /* 0x0000a00407ff75b2 */ /* 0x0004620008000100 */
[----:B------:R2:W1:Y:S01]  /*0810*/  SYNCS.EXCH.64 URZ, [UR7+0x88], UR10 ;  /* 0x0000880a07ff75b2 */ /* 0x0004620008000100 */
[----:B------:R2:W1:Y:S02]  /*0820*/  SYNCS.EXCH.64 URZ, [UR7+0xa8], UR4 ;  /* 0x0000a80407ff75b2 */ /* 0x0004640008000100 */
[----:B--2---:R-:W-:Y:S01]  /*0830*/  NOP ;  /* 0x0000000000007918 */ /* 0x004fe20000000000 */
.L_x_10:
[----:B------:R-:W2:Y:S01]  /*0840*/  SHFL.IDX PT, R2, R92, RZ, 0x1f ;  /* 0x00001fff5c027589 */ /* 0x000ea200000e0000 */
[----:B------:R-:W-:Y:S01]  /*0850*/  NOP ;  /* 0x0000000000007918 */ /* 0x000fe20000000000 */
[----:B--2---:R-:W-:-:S13]  /*0860*/  ISETP.NE.AND P0, PT, R2, 0x3, PT ;  /* 0x000000030200780c */ /* 0x004fda0003f05270 */
[----:B------:R-:W-:Y:S05]  /*0870*/  @P0 BRA `(.L_x_11) ;  /* 0x0000000000300947 */ /* 0x000fea0003800000 */
[----:B-1----:R-:W1:Y:S01]  /*0880*/  S2UR UR5, SR_CgaCtaId ;  /* 0x00000000000579c3 */ /* 0x002e620000008800 */
        /* <DEDUP_REMOVED lines=8> */
[----:B-1----:R2:W1:Y:S01]  /*0910*/  SYNCS.EXCH.64 URZ, [UR5+0xb0], UR10 ;  /* 0x0000b00a05ff75b2 */ /* 0x0024620008000100 */
[----:B------:R2:W1:Y:S02]  /*0920*/  SYNCS.EXCH.64 URZ, [UR5+0xb8], UR10 ;  /* 0x0000b80a05ff75b2 */ /* 0x0004640008000100 */
[----:B--2---:R-:W-:Y:S01]  /*0930*/  NOP ;  /* 0x0000000000007918 */ /* 0x004fe20000000000 */
.L_x_11:
[----:B------:R-:W2:Y:S01]  /*0940*/  SHFL.IDX PT, R2, R92, RZ, 0x1f ;  /* 0x00001fff5c027589 */ /* 0x000ea200000e0000 */
[----:B------:R-:W-:Y:S01]  /*0950*/  NOP ;  /* 0x0000000000007918 */ /* 0x000fe20000000000 */
[----:B--2---:R-:W-:-:S13]  /*0960*/  ISETP.NE.AND P0, PT, R2, 0x4, PT ;  /* 0x000000040200780c */ /* 0x004fda0003f05270 */
[----:B------:R-:W-:Y:S05]  /*0970*/  @P0 BRA `(.L_x_12) ;  /* 0x00000000004c0947 */ /* 0x000fea0003800000 */
[----:B-1----:R-:W1:Y:S01]  /*0980*/  S2UR UR5, SR_CgaCtaId ;  /* 0x00000000000579c3 */ /* 0x002e620000008800 */
[----:B------:R-:W-:Y:S01]  /*0990*/  UMOV UR9, 0x100 ;  /* 0x0000010000097882 */ /* 0x000fe20000000000 */
[----:B------:R-:W-:Y:S01]  /*09a0*/  UMOV UR7, 0x400 ;  /* 0x0000040000077882 */ /* 0x000fe20000000000 */
[----:B------:R-:W-:Y:S01]  /*09b0*/  USEL UR9, UR9, 0xe0, UP2 ;  /* 0x000000e009097887 */ /* 0x000fe20009000000 */
[----:B------:R-:W-:Y:S01]  /*09c0*/  UMOV UR4, 0x1 ;  /* 0x0000000100047882 */ /* 0x000fe20000000000 */
[----:B------:R-:W-:Y:S01]  /*09d0*/  ELECT P0, URZ, PT ;  /* 0x0000000000ff782f */ /* 0x000fe20003800000 */
[----:B------:R-:W-:-:S04]  /*09e0*/  UIADD3 UR10, UPT, UPT, -UR4, 0x100000, URZ ;  /* 0x00100000040a7890 */ /* 0x000fc8000fffe1ff */
[----:B------:R-:W-:Y:S02]  /*09f0*/  USHF.L.U32 UR11, UR10, 0xb, URZ ;  /* 0x0000000b0a0b7899 */ /* 0x000fe400080006ff */
[----:B------:R-:W-:Y:S02]  /*0a00*/  USHF.L.U32 UR10, UR10, 0x1, URZ ;  /* 0x000000010a0a7899 */ /* 0x000fe400080006ff */
[----:B------:R-:W-:-:S04]  /*0a10*/  UIADD3 UR12, UPT, UPT, -UR9, 0x100000, URZ ;  /* 0x00100000090c7890 */ /* 0x000fc8000fffe1ff */
[----:B------:R-:W-:Y:S02]  /*0a20*/  USHF.L.U32 UR13, UR12, 0xb, URZ ;  /* 0x0000000b0c0d7899 */ /* 0x000fe400080006ff */
[----:B------:R-:W-:Y:S02]  /*0a30*/  USHF.L.U32 UR12, UR12, 0x1, URZ ;  /* 0x000000010c0c7899 */ /* 0x000fe400080006ff */
[----:B-1----:R-:W-:Y:S01]  /*0a40*/  ULEA UR5, UR5, UR7, 0x18 ;  /* 0x0000000705057291 */ /* 0x002fe2000f8ec0ff */
[----:B------:R-:W1:Y:S11]  /*0a50*/  FENCE.VIEW.ASYNC.S ;  /* 0x00000000000073c6 */ /* 0x000e760000000000 */
[----:B-1----:R2:W1:Y:S01]  /*0a60*/  SYNCS.EXCH.64 URZ, [UR5+0xc0], UR10 ;  /* 0x0000c00a05ff75b2 */ /* 0x0024620008000100 */
[----:B------:R2:W1:Y:S01]  /*0a70*/  SYNCS.EXCH.64 URZ, [UR5+0xd0], UR12 ;  /* 0x0000d00c05ff75b2 */ /* 0x0004620008000100 */
[----:B------:R2:W1:Y:S01]  /*0a80*/  SYNCS.EXCH.64 URZ, [UR5+0xc8], UR10 ;  /* 0x0000c80a05ff75b2 */ /* 0x0004620008000100 */
[----:B------:R2:W1:Y:S02]  /*0a90*/  SYNCS.EXCH.64 URZ, [UR5+0xd8], UR12 ;  /* 0x0000d80c05ff75b2 */ /* 0x0004640008000100 */
[----:B--2---:R-:W-:Y:S01]  /*0aa0*/  NOP ;  /* 0x0000000000007918 */ /* 0x004fe20000000000 */
.L_x_12:
        /* <DEDUP_REMOVED lines=26> */
.L_x_13:
        /* <DEDUP_REMOVED lines=18> */
.L_x_14:
[----:B-1----:R-:W1:Y:S01]  /*0d70*/  S2UR UR5, SR_CTAID.X ;  /* 0x00000000000579c3 */ /* 0x002e620000002500 */
[----:B------:R-:W-:-:S05]  /*0d80*/  CS2R.32 R87, SR_CgaSize ;  /* 0x0000000000577805 */ /* 0x000fca0000008a00 */
[----:B------:R-:W-:-:S05]  /*0d90*/  IMAD R87, R87, -0xa0, RZ ;  /* 0xffffff6057577824 */ /* 0x000fca00078e02ff */
[----:B------:R-:W-:-:S14]  /*0da0*/  R2UR UR9, R87 ;  /* 0x00000000570972ca */ /* 0x000fdc00000e0000 */
[----:B------:R-:W2:Y:S01]  /*0db0*/  LDCU UR9, c[0x0][UR9+0x2b0] ;  /* 0x00005600090977ac */ /* 0x000ea20008000800 */
[----:B------:R-:W-:Y:S01]  /*0dc0*/  NOP ;  /* 0x0000000000007918 */ /* 0x000fe20000000000 */
[----:B------:R-:W-:-:S05]  /*0dd0*/  CS2R.32 R87, SR_CgaSize ;  /* 0x0000000000577805 */ /* 0x000fca0000008a00 */
[----:B------:R-:W-:-:S05]  /*0de0*/  IMAD R87, R87, -0xa0, RZ ;  /* 0xffffff6057577824 */ /* 0x000fca00078e02ff */
[----:B------:R-:W-:-:S14]  /*0df0*/  R2UR UR7, R87 ;  /* 0x00000000570772ca */ /* 0x000fdc00000e0000 */
[----:B------:R-:W3:Y:S01]  /*0e00*/  LDCU UR7, c[0x0][UR7+0x2b4] ;  /* 0x00005680070777ac */ /* 0x000ee20008000800 */
[----:B------:R-:W4:Y:S08]  /*0e10*/  S2UR UR4, SR_CTAID.Y ;  /* 0x00000000000479c3 */ /* 0x000f300000002600 */
[----:B------:R-:W3:Y:S01]  /*0e20*/  LDC R10, c[0x0][0xb24] ;  /* 0x0002c900ff0a7b82 */ /* 0x000ee20000000800 */
[----:B-1----:R-:W-:-:S02]  /*0e30*/  I2FP.F32.U32 R87, UR5 ;  /* 0x0000000500577c45 */ /* 0x002fc40008201000 */
[----:B------:R-:W-:-:S05]  /*0e40*/  CS2R.32 R3, SR_CgaSize ;  /* 0x0000000000037805 */ /* 0x000fca0000008a00 */
[----:B------:R-:W-:-:S06]  /*0e50*/  IMAD R3, R3, -0xa0, RZ ;  /* 0xffffff6003037824 */ /* 0x000fcc00078e02ff */
[----:B------:R-:W1:Y:S01]  /*0e60*/  LDC R3, c[0x0][R3+0x2a0] ;  /* 0x0000a80003037b82 */ /* 0x000e620000000800 */
[----:B------:R-:W-:Y:S01]  /*0e70*/  MOV R15, UR5 ;  /* 0x00000005000f7c02 */ /* 0x000fe20008000f00 */
[----:B--2---:R-:W-:Y:S01]  /*0e80*/  FMUL R87, R87, UR9 ;  /* 0x0000000957577c20 */ /* 0x004fe20008400000 */
[----:B----4-:R-:W-:Y:S02]  /*0e90*/  I2FP.F32.U32 R86, UR4 ;  /* 0x0000000400567c45 */ /* 0x010fe40008201000 */
[----:B------:R-:W-:-:S05]  /*0ea0*/  CS2R.32 R2, SR_CgaSize ;  /* 0x0000000000027805 */ /* 0x000fca0000008a00 */
[----:B------:R-:W-:-:S06]  /*0eb0*/  IMAD R2, R2, -0xa0, RZ ;  /* 0xffffff6002027824 */ /* 0x000fcc00078e02ff */
[----:B------:R-:W2:Y:S01]  /*0ec0*/  LDC R2, c[0x0][R2+0x2a4] ;  /* 0x0000a90002027b82 */ /* 0x000ea20000000800 */
[----:B------:R-:W-:Y:S01]  /*0ed0*/  MOV R14, UR4 ;  /* 0x00000004000e7c02 */ /* 0x000fe20008000f00 */
[----:B------:R-:W4:Y:S01]  /*0ee0*/  F2I.U32.TRUNC.NTZ R87, R87 ;  /* 0x0000005700577305 */ /* 0x000f22000020f000 */
[----:B---3--:R-:W-:-:S05]  /*0ef0*/  FMUL R86, R86, UR7 ;  /* 0x0000000756567c20 */ /* 0x008fca0008400000 */
[----:B------:R-:W-:Y:S01]  /*0f00*/  BAR.SYNC.DEFER_BLOCKING 0x0 ;  /* 0x0000000000007b1d */ /* 0x000fe20000010000 */
[----:B------:R-:W-:-:S05]  /*0f10*/  ISETP.GE.AND P0, PT, R10, 0x1, PT ;  /* 0x000000010a00780c */ /* 0x000fca0003f06270 */
[----:B------:R-:W3:Y:S02]  /*0f20*/  F2I.U32.TRUNC.NTZ R86, R86 ;  /* 0x0000005600567305 */ /* 0x000ee4000020f000 */
[----:B------:R-:W2:Y:S01]  /*0f30*/  S2UR UR36, SR_CTAID.Z ;  /* 0x00000000002479c3 */ /* 0x000ea20000002700 */
[----:B----4-:R-:W-:-:S05]  /*0f40*/  IADD3 R87, PT, PT, -R87, RZ, RZ ;  /* 0x000000ff57577210 */ /* 0x010fca0007ffe1ff */
[----:B-1----:R-:W-:Y:S01]  /*0f50*/  IMAD R87, R3, R87, UR5 ;  /* 0x0000000503577e24 */ /* 0x002fe2000f8e0257 */
[----:B---3--:R-:W-:-:S05]  /*0f60*/  IADD3 R86, PT, PT, -R86, RZ, RZ ;  /* 0x000000ff56567210 */ /* 0x008fca0007ffe1ff */
[----:B--2---:R-:W-:Y:S01]  /*0f70*/  IMAD R86, R2, R86, UR4 ;  /* 0x0000000402567e24 */ /* 0x004fe2000f8e0256 */
[----:B------:R-:W-:Y:S06]  /*0f80*/  @!P0 BRA `(.L_x_15) ;  /* 0x0000000000b88947 */ /* 0x000fec0003800000 */
[----:B------:R-:W1:Y:S01]  /*0f90*/  LDC.64 R4, c[0x0][0xb18] ;  /* 0x0002c600ff047b82 */ /* 0x000e620000000a00 */
[----:B------:R-:W-:-:S07]  /*0fa0*/  ISETP.NE.AND P0, PT, R10, 0x1, PT ;  /* 0x000000010a00780c */ /* 0x000fce0003f05270 */
[----:B------:R-:W2:Y:S08]  /*0fb0*/  LDC R9, c[0x0][0xb0c] ;  /* 0x0002c300ff097b82 */ /* 0x000eb00000000800 */
[----:B------:R-:W3:Y:S08]  /*0fc0*/  LDC R12, c[0x0][0x370] ;  /* 0x0000dc00ff0c7b82 */ /* 0x000ef00000000800 */
[----:B------:R-:W4:Y:S01]  /*0fd0*/  LDC R11, c[0x0][0x374] ;  /* 0x0000dd00ff0b7b82 */ /* 0x000f220000000800 */
[----:B-1----:R-:W-:-:S07]  /*0fe0*/  ISETP.NE.AND P1, PT, R4, 0x1, PT ;  /* 0x000000010400780c */ /* 0x002fce0003f25270 */
[----:B------:R-:W3:Y:S01]  /*0ff0*/  LDC.64 R6, c[0x0][0xb10] ;  /* 0x0002c400ff067b82 */ /* 0x000ee20000000a00 */
[----:B--2---:R-:W-:-:S07]  /*1000*/  ISETP.NE.AND P2, PT, R9, 0x1, PT ;  /* 0x000000010900780c */ /* 0x004fce0003f45270 */
[----:B------:R-:W1:Y:S08]  /*1010*/  LDC R8, c[0x0][0xb20] ;  /* 0x0002c800ff087b82 */ /* 0x000e700000000800 */
[----:B------:R-:W2:Y:S01]  /*1020*/  LDC.64 R2, c[0x0][0xb28] ;  /* 0x0002ca00ff027b82 */ /* 0x000ea20000000a00 */
[----:B----4-:R-:W-:-:S04]  /*1030*/  IMAD.HI.U32 R13, R11, R5, RZ ;  /* 0x000000050b0d7227 */ /* 0x010fc800078e00ff */
[----:B------:R-:W-:-:S04]  /*1040*/  IMAD.HI.U32 R5, R14, R5, RZ ;  /* 0x000000050e057227 */ /* 0x000fc800078e00ff */
[----:B---3--:R-:W-:-:S05]  /*1050*/  IMAD.HI.U32 R16, R12, R6, RZ ;  /* 0x000000060c107227 */ /* 0x008fca00078e00ff */
[-C--:B------:R-:W-:Y:S01]  /*1060*/  @P2 SHF.R.U32.HI R12, RZ, R7.reuse, R16 ;  /* 0x00000007ff0c2219 */ /* 0x080fe20000011610 */
[----:B------:R-:W-:Y:S01]  /*1070*/  IMAD.HI.U32 R16, R15, R6, RZ ;  /* 0x000000060f107227 */ /* 0x000fe200078e00ff */
[-C--:B-1----:R-:W-:Y:S02]  /*1080*/  @P1 SHF.R.U32.HI R11, RZ, R8.reuse, R13 ;  /* 0x00000008ff0b1219 */ /* 0x082fe4000001160d */
[----:B------:R-:W-:Y:S02]  /*1090*/  SHF.R.U32.HI R5, RZ, R8, R5 ;  /* 0x00000008ff057219 */ /* 0x000fe40000011605 */
[----:B------:R-:W-:Y:S02]  /*10a0*/  SHF.R.U32.HI R16, RZ, R7, R16 ;  /* 0x00000007ff107219 */ /* 0x000fe40000011610 */
[----:B------:R-:W-:Y:S01]  /*10b0*/  SEL R5, R14, R5, !P1 ;  /* 0x000000050e057207 */ /* 0x000fe20004800000 */
[----:B--2---:R-:W-:Y:S01]  /*10c0*/  IMAD.HI.U32 R13, R11, R2, RZ ;  /* 0x000000020b0d7227 */ /* 0x004fe200078e00ff */
[----:B------:R-:W-:-:S03]  /*10d0*/  SEL R16, R15, R16, !P2 ;  /* 0x000000100f107207 */ /* 0x000fc60005000000 */
[----:B------:R-:W-:Y:S01]  /*10e0*/  IMAD.HI.U32 R6, R12, R2, RZ ;  /* 0x000000020c067227 */ /* 0x000fe200078e00ff */
[----:B------:R-:W-:-:S04]  /*10f0*/  @P0 SHF.R.U32.HI R11, RZ, R3, R13 ;  /* 0x00000003ff0b0219 */ /* 0x000fc8000001160d */
[----:B------:R-:W-:Y:S01]  /*1100*/  @P0 SHF.R.U32.HI R12, RZ, R3, R6 ;  /* 0x00000003ff0c0219 */ /* 0x000fe20000011606 */
[----:B------:R-:W-:-:S04]  /*1110*/  IMAD R11, R11, R10, RZ ;  /* 0x0000000a0b0b7224 */ /* 0x000fc800078e02ff */
[----:B------:R-:W-:Y:S01]  /*1120*/  IMAD R6, R12, R10, RZ ;  /* 0x0000000a0c067224 */ /* 0x000fe200078e02ff */
[----:B------:R-:W-:-:S04]  /*1130*/  ISETP.GE.AND P1, PT, R5, R11, PT ;  /* 0x0000000b0500720c */ /* 0x000fc80003f26270 */
[----:B------:R-:W-:Y:S01]  /*1140*/  ISETP.GE.OR P1, PT, R16, R6, P1 ;  /* 0x000000061000720c */ /* 0x000fe20000f26670 */
[----:B------:R-:W-:-:S05]  /*1150*/  IMAD.HI.U32 R6, R5, R2, RZ ;  /* 0x0000000205067227 */ /* 0x000fca00078e00ff */
[----:B------:R-:W-:-:S04]  /*1160*/  SHF.R.U32.HI R6, RZ, R3, R6 ;  /* 0x00000003ff067219 */ /* 0x000fc80000011606 */
[----:B------:R-:W-:-:S03]  /*1170*/  SEL R6, R5, R6, !P0 ;  /* 0x0000000605067207 */ /* 0x000fc60004000000 */
[----:B------:R-:W-:Y:S01]  /*1180*/  @!P1 IMAD.HI.U32 R7, R16, R2, RZ ;  /* 0x0000000210079227 */ /* 0x000fe200078e00ff */
[----:B------:R-:W-:-:S04]  /*1190*/  IADD3 R2, PT, PT, -R6, RZ, RZ ;  /* 0x000000ff06027210 */ /* 0x000fc80007ffe1ff */
[----:B------:R-:W-:Y:S01]  /*11a0*/  @!P1 SHF.R.U32.HI R3, RZ, R3, R7 ;  /* 0x00000003ff039219 */ /* 0x000fe20000011607 */
[----:B------:R-:W-:Y:S01]  /*11b0*/  IMAD R2, R10, R2, R5 ;  /* 0x000000020a027224 */ /* 0x000fe200078e0205 */
[----:B------:R-:W-:Y:S02]  /*11c0*/  IADD3 R7, PT, PT, -R5, RZ, RZ ;  /* 0x000000ff05077210 */ /* 0x000fe40007ffe1ff */
[----:B------:R-:W-:-:S03]  /*11d0*/  @!P1 SEL R3, R16, R3, !P0 ;  /* 0x0000000310039207 */ /* 0x000fc60004000000 */
[----:B------:R-:W-:Y:S02]  /*11e0*/  IMAD R7, R4, R7, R14 ;  /* 0x0000000704077224 */ /* 0x000fe400078e020e */
[--C-:B------:R-:W-:Y:S02]  /*11f0*/  @!P1 IMAD.IADD R6, R6, 0x1, -R3.reuse ;  /* 0x0000000106069824 */ /* 0x100fe400078e0a03 */
[----:B------:R-:W-:Y:S01]  /*1200*/  @!P1 IMAD R3, R2, R12, R3 ;  /* 0x0000000c02039224 */ /* 0x000fe200078e0203 */
[----:B------:R-:W-:Y:S01]  /*1210*/  IADD3 R2, PT, PT, -R16, RZ, RZ ;  /* 0x000000ff10027210 */ /* 0x000fe20007ffe1ff */
[----:B------:R-:W-:Y:S02]  /*1220*/  @!P1 IMAD R5, R6, R10, R16 ;  /* 0x0000000a06059224 */ /* 0x000fe400078e0210 */
[----:B------:R-:W-:Y:S02]  /*1230*/  @!P1 IMAD.MOV.U32 R16, RZ, RZ, R3 ;  /* 0x000000ffff109224 */ /* 0x000fe400078e0003 */
[----:B------:R-:W-:-:S02]  /*1240*/  IMAD R2, R9, R2, R15 ;  /* 0x0000000209027224 */ /* 0x000fc400078e020f */
[----:B------:R-:W-:Y:S02]  /*1250*/  IMAD R14, R5, R4, R7 ;  /* 0x00000004050e7224 */ /* 0x000fe400078e0207 */
[----:B------:R-:W-:Y:S02]  /*1260*/  IMAD R15, R16, R9, R2 ;  /* 0x00000009100f7224 */ /* 0x000fe400078e0202 */
.L_x_15:
[----:B------:R-:W1:Y:S01]  /*1270*/  LDCU UR4, c[0x0][0xb30] ;  /* 0x00016600ff0477ac */ /* 0x000e620008000800 */
[----:B------:R-:W2:Y:S08]  /*1280*/  S2UR UR37, SR_CgaCtaId ;  /* 0x00000000002579c3 */ /* 0x000eb00000008800 */
[----:B------:R-:W3:Y:S01]  /*1290*/  LDC R40, c[0x0][0xb24] ;  /* 0x0002c900ff287b82 */ /* 0x000ee20000000800 */
[----:B-1----:R-:W-:-:S09]  /*12a0*/  UISETP.NE.AND UP1, UPT, UR4, 0x1, UPT ;  /* 0x000000010400788c */ /* 0x002fd2000bf25270 */
[----:B--2---:R-:W-:Y:S05]  /*12b0*/  BRA.U UP1, `(.L_x_16) ;  /* 0x0000000101407547 */ /* 0x004fea000b800000 */
[----:B------:R-:W1:Y:S08]  /*12c0*/  LDC.64 R4, c[0x0][0xb10] ;  /* 0x0002c400ff047b82 */ /* 0x000e700000000a00 */
[----:B------:R-:W2:Y:S08]  /*12d0*/  LDC.64 R2, c[0x0][0xb18] ;  /* 0x0002c600ff027b82 */ /* 0x000eb00000000a00 */
[----:B------:R-:W4:Y:S08]  /*12e0*/  LDC R6, c[0x0][0xb20] ;  /* 0x0002c800ff067b82 */ /* 0x000f300000000800 */
[----:B------:R-:W3:Y:S01]  /*12f0*/  LDC R7, c[0x0][0xb0c] ;  /* 0x0002c300ff077b82 */ /* 0x000ee20000000800 */
[----:B-1----:R-:W-:-:S05]  /*1300*/  IMAD.HI.U32 R4, R15, R4, RZ ;  /* 0x000000040f047227 */ /* 0x002fca00078e00ff */
[----:B------:R-:W-:Y:S01]  /*1310*/  SHF.R.U32.HI R4, RZ, R5, R4 ;  /* 0x00000005ff047219 */ /* 0x000fe20000011604 */
[----:B--2---:R-:W-:Y:S01]  /*1320*/  IMAD.HI.U32 R3, R14, R3, RZ ;  /* 0x000000030e037227 */ /* 0x004fe200078e00ff */
[----:B------:R-:W-:-:S04]  /*1330*/  ISETP.NE.AND P0, PT, R2, 0x1, PT ;  /* 0x000000010200780c */ /* 0x000fc80003f05270 */
[----:B----4-:R-:W-:-:S04]  /*1340*/  SHF.R.U32.HI R3, RZ, R6, R3 ;  /* 0x00000006ff037219 */ /* 0x010fc80000011603 */
[----:B------:R-:W-:Y:S02]  /*1350*/  SEL R3, R14, R3, !P0 ;  /* 0x000000030e037207 */ /* 0x000fe40004000000 */
[----:B---3--:R-:W-:-:S04]  /*1360*/  ISETP.NE.AND P1, PT, R7, 0x1, PT ;  /* 0x000000010700780c */ /* 0x008fc80003f25270 */
[----:B------:R-:W-:-:S05]  /*1370*/  SEL R4, R15, R4, !P1 ;  /* 0x000000040f047207 */ /* 0x000fca0004800000 */
[----:B------:R-:W-:Y:S02]  /*1380*/  IMAD.IADD R5, R3, 0x1, -R4 ;  /* 0x0000000103057824 */ /* 0x000fe400078e0a04 */
[----:B------:R-:W-:Y:S02]  /*1390*/  IMAD.IADD R3, R4, 0x1, -R3 ;  /* 0x0000000104037824 */ /* 0x000fe400078e0a03 */
[----:B------:R-:W-:Y:S02]  /*13a0*/  IMAD R15, R5, R7, R15 ;  /* 0x00000007050f7224 */ /* 0x000fe400078e020f */
[----:B------:R-:W-:-:S07]  /*13b0*/  IMAD R14, R3, R2, R14 ;  /* 0x00000002030e7224 */ /* 0x000fce00078e020e */
.L_x_16:
[----:B------:R-:W-:Y:S01]  /*13c0*/  BAR.SYNC.DEFER_BLOCKING 0x0 ;  /* 0x0000000000007b1d */ /* 0x000fe20000010000 */
[----:B------:R-:W-:Y:S01]  /*13d0*/  UISETP.NE.AND UP1, UPT, UR8, 0x2, UPT ;  /* 0x000000020800788c */ /* 0x000fe2000bf25270 */
[----:B------:R-:W-:Y:S02]  /*13e0*/  ISETP.NE.OR P5, PT, R0, 0x2, !P5 ;  /* 0x000000020000780c */ /* 0x000fe40006fa5670 */
[----:B------:R-:W-:-:S06]  /*13f0*/  LOP3.LUT R2, R101, 0x1f, RZ, 0xc0, !PT ;  /* 0x0000001f65027812 */ /* 0x000fcc00078ec0ff */
[----:B------:R-:W-:Y:S05]  /*1400*/  BRA.U UP1, `(.L_x_17) ;  /* 0x0000001101c07547 */ /* 0x000fea000b800000 */
[----:B------:R-:W1:Y:S01]  /*1410*/  LDCU UR13, c[0x0][0x38c] ;  /* 0x00007180ff0d77ac */ /* 0x000e620008000800 */
[----:B------:R-:W2:Y:S01]  /*1420*/  LDC R8, c[0x0][0x370] ;  /* 0x0000dc00ff087b82 */ /* 0x000ea20000000800 */
[----:B------:R-:W-:Y:S01]  /*1430*/  PLOP3.LUT P1, PT, PT, PT, UP2, 0x80, 0x8 ;  /* 0x000000000008781c */ /* 0x000fe20003f2f028 */
[----:B------:R-:W-:Y:S01]  /*1440*/  IMAD.MOV.U32 R17, RZ, RZ, 0x1 ;  /* 0x00000001ff117424 */ /* 0x000fe200078e00ff */
[----:B------:R-:W-:Y:S01]  /*1450*/  ISETP.EQ.OR P4, PT, R2, RZ, P5 ;  /* 0x000000ff0200720c */ /* 0x000fe20002f82670 */
[----:B------:R-:W-:Y:S01]  /*1460*/  IMAD.MOV.U32 R16, RZ, RZ, RZ ;  /* 0x000000ffff107224 */ /* 0x000fe200078e00ff */
[----:B------:R-:W-:Y:S02]  /*1470*/  PLOP3.LUT P1, PT, P1, PT, PT, 0x8, 0x80 ;  /* 0x000000000080781c */ /* 0x000fe40000f2e170 */
[----:B------:R-:W-:Y:S01]  /*1480*/  CS2R R12, SRZ ;  /* 0x00000000000c7805 */ /* 0x000fe2000001ff00 */
[----:B------:R-:W-:Y:S01]  /*1490*/  IMAD.MOV.U32 R11, RZ, RZ, 0x1 ;  /* 0x00000001ff0b7424 */ /* 0x000fe200078e00ff */
[----:B------:R-:W4:Y:S01]  /*14a0*/  LDC R0, c[0x0][0x374] ;  /* 0x0000dd00ff007b82 */ /* 0x000f220000000800 */
[----:B------:R-:W2:Y:S01]  /*14b0*/  LDCU.64 UR22, c[0x0][0x348] ;  /* 0x00006900ff1677ac */ /* 0x000ea20008000a00 */
[----:B------:R-:W-:Y:S01]  /*14c0*/  UMOV UR6, URZ ;  /* 0x000000ff00067c82 */ /* 0x000fe20008000000 */
[----:B-1----:R-:W-:-:S04]  /*14d0*/  UIADD3 UR5, UPT, UPT, UR13, 0x1f, URZ ;  /* 0x0000001f0d057890 */ /* 0x002fc8000fffe0ff */
[----:B------:R-:W-:-:S04]  /*14e0*/  USHF.R.S32.HI UR4, URZ, 0x1f, UR5 ;  /* 0x0000001fff047899 */ /* 0x000fc80008011405 */
[----:B------:R-:W-:-:S04]  /*14f0*/  ULEA.HI UR4, UR4, UR5, URZ, 0x5 ;  /* 0x0000000504047291 */ /* 0x000fc8000f8f28ff */
[----:B------:R-:W-:Y:S02]  /*1500*/  USHF.R.S32.HI UR15, URZ, 0x5, UR4 ;  /* 0x00000005ff0f7899 */ /* 0x000fe40008011404 */
[----:B------:R-:W-:Y:S02]  /*1510*/  UIADD3 UR4, UPT, UPT, UR13, -0x1, URZ ;  /* 0xffffffff0d047890 */ /* 0x000fe4000fffe0ff */
[----:B------:R-:W-:Y:S02]  /*1520*/  UISETP.LT.U32.AND UP0, UPT, UR15, 0x7, UPT ;  /* 0x000000070f00788c */ /* 0x000fe4000bf01070 */
[----:B------:R-:W-:Y:S02]  /*1530*/  UISETP.GE.U32.AND UP1, UPT, UR4, -0x3f, UPT ;  /* 0xffffffc10400788c */ /* 0x000fe4000bf26070 */
[----:B------:R-:W-:Y:S02]  /*1540*/  USEL UR14, UR15, 0x7, UP0 ;  /* 0x000000070f0e7887 */ /* 0x000fe40008000000 */
[----:B------:R-:W-:-:S02]  /*1550*/  UIADD3 UR13, UPT, UPT, UR13, 0x3e, URZ ;  /* 0x0000003e0d0d7890 */ /* 0x000fc4000fffe0ff */
[----:B------:R-:W-:Y:S02]  /*1560*/  UIADD3 UR5, UPT, UPT, UR14, -0x1, URZ ;  /* 0xffffffff0e057890 */ /* 0x000fe4000fffe0ff */
[----:B------:R-:W-:-:S03]  /*1570*/  UIADD3 UR7, UPT, UPT, UR15, -UR14, URZ ;  /* 0x8000000e0f077290 */ /* 0x000fc6000fffe0ff */
[----:B------:R-:W-:-:S04]  /*1580*/  @UP1 UIADD3 UR5, UPT, UPT, UR14, URZ, URZ ;  /* 0x000000ff0e051290 */ /* 0x000fc8000fffe0ff */
[----:B--2---:R-:W-:-:S12]  /*1590*/  UIADD3 UR5, UPT, UPT, UR5, 0x1, URZ ;  /* 0x0000000105057890 */ /* 0x004fd8000fffe0ff */
.L_x_35:
[----:B------:R-:W-:Y:S01]  /*15a0*/  UISETP.NE.AND UP0, UPT, UR37, URZ, UPT ;  /* 0x000000ff2500728c */ /* 0x000fe2000bf05270 */
[----:B------:R-:W1:Y:S08]  /*15b0*/  S2UR UR37, SR_CgaCtaId ;  /* 0x00000000002579c3 */ /* 0x000e700000008800 */
[----:B------:R-:W-:Y:S05]  /*15c0*/  BRA.U UP0, `(.L_x_18) ;  /* 0x0000000100347547 */ /* 0x000fea000b800000 */
[----:B------:R-:W2:Y:S01]  /*15d0*/  S2R R2, SR_CgaCtaId ;  /* 0x0000000000027919 */ /* 0x000ea20000008800 */
[----:B------:R-:W-:-:S04]  /*15e0*/  MOV R3, 0x400 ;  /* 0x0000040000037802 */ /* 0x000fc80000000f00 */
[----:B--2---:R-:W-:Y:S02]  /*15f0*/  LEA R2, R2, R3, 0x18 ;  /* 0x0000000302027211 */ /* 0x004fe400078ec0ff */
[----:B------:R-:W-:-:S03]  /*1600*/  SHF.L.U32 R3, R11, 0x1f, RZ ;  /* 0x0000001f0b037819 */ /* 0x000fc600000006ff */
[----:B------:R-:W-:-:S04]  /*1610*/  IMAD R2, R12, 0x8, R2 ;  /* 0x000000080c027824 */ /* 0x000fc800078e0202 */
[----:B------:R-:W2:Y:S02]  /*1620*/  SYNCS.PHASECHK.TRANS64.TRYWAIT P0, [R2+URZ+0x130], R3 ;  /* 0x00013003020075a7 */ /* 0x000ea400080011ff */
[----:B--2---:R-:W-:Y:S05]  /*1630*/  @!P0 BRA `(.L_x_19) ;  /* 0x0000007400e08947 */ /* 0x004fea0003800000 */
.L_x_134:
[----:B------:R-:W-:Y:S01]  /*1640*/  VIADD R12, R12, 0x1 ;  /* 0x000000010c0c7836 */ /* 0x000fe20000000000 */
[----:B------:R2:W-:Y:S04]  /*1650*/  SYNCS.ARRIVE.TRANS64.A1T0 RZ, [R2+URZ+0x120], RZ ;  /* 0x000120ff02ff79a7 */ /* 0x0005e800081000ff */
[----:B------:R-:W-:-:S04]  /*1660*/  ISETP.NE.AND P0, PT, R12, 0x2, PT ;  /* 0x000000020c00780c */ /* 0x000fc80003f05270 */
[----:B------:R-:W-:Y:S02]  /*1670*/  SEL R12, R12, RZ, P0 ;  /* 0x000000ff0c0c7207 */ /* 0x000fe40000000000 */
[----:B--2---:R-:W-:-:S04]  /*1680*/  SEL R2, RZ, 0x1, P0 ;  /* 0x00000001ff027807 */ /* 0x004fc80000000000 */
[----:B------:R-:W-:-:S07]  /*1690*/  LOP3.LUT R11, R11, R2, RZ, 0x3c, !PT ;  /* 0x000000020b0b7212 */ /* 0x000fce00078e3cff */
.L_x_18:
[----:B------:R-:W-:Y:S01]  /*16a0*/  UMOV UR4, 0x400 ;  /* 0x0000040000047882 */ /* 0x000fe20000000000 */
[----:B------:R-:W-:Y:S01]  /*16b0*/  SHF.L.U32 R2, R17, 0x1f, RZ ;  /* 0x0000001f11027819 */ /* 0x000fe200000006ff */
[----:B-1----:R-:W-:Y:S01]  /*16c0*/  ULEA UR4, UR37, UR4, 0x18 ;  /* 0x0000000425047291 */ /* 0x002fe2000f8ec0ff */
[----:B------:R-:W-:Y:S01]  /*16d0*/  R2UR UR35, R15 ;  /* 0x000000000f2372ca */ /* 0x000fe200000e0000 */
[----:B------:R-:W-:Y:S01]  /*16e0*/  UISETP.GE.U32.AND UP0, UPT, UR13, 0x3f, UPT ;  /* 0x0000003f0d00788c */ /* 0x000fe2000bf06070 */
[----:B------:R-:W-:Y:S01]  /*16f0*/  R2UR UR11, R14 ;  /* 0x000000000e0b72ca */ /* 0x000fe200000e0000 */
[----:B------:R-:W-:Y:S01]  /*1700*/  ULEA UR8, UR6, UR4, 0x3 ;  /* 0x0000000406087291 */ /* 0x000fe2000f8e18ff */
[----:B------:R-:W-:-:S08]  /*1710*/  UMOV UR24, URZ ;  /* 0x000000ff00187c82 */ /* 0x000fd00008000000 */
[----:B------:R1:W2:Y:S01]  /*1720*/  SYNCS.PHASECHK.TRANS64.TRYWAIT P0, [UR8+0x38], R2 ;  /* 0x00003802ff0075a7 */ /* 0x0002a20008001108 */
[----:B------:R-:W-:Y:S02]  /*1730*/  USHF.L.U32 UR35, UR35, 0x7, URZ ;  /* 0x0000000723237899 */ /* 0x000fe400080006ff */
[----:B------:R-:W-:Y:S01]  /*1740*/  USHF.L.U32 UR11, UR11, 0x7, URZ ;  /* 0x000000070b0b7899 */ /* 0x000fe200080006ff */
[----:B------:R-:W-:Y:S11]  /*1750*/  BRA.U !UP0, `(.L_x_20) ;  /* 0x0000000108a47547 */ /* 0x000ff6000b800000 */
[----:B------:R-:W-:Y:S01]  /*1760*/  UMOV UR16, URZ ;  /* 0x000000ff00107c82 */ /* 0x000fe20008000000 */
[----:B------:R-:W-:-:S05]  /*1770*/  UMOV UR17, UR6 ;  /* 0x0000000600117c82 */ /* 0x000fca0008000000 */
.L_x_25:
[----:B-1----:R-:W-:Y:S01]  /*1780*/  ULEA UR33, UR17, UR4, 0x3 ;  /* 0x0000000411217291 */ /* 0x002fe2000f8e18ff */
[----:B--2---:R-:W-:Y:S01]  /*1790*/  @!P5 MOV R3, 0x4000 ;  /* 0x000040000003d802 */ /* 0x004fe20000000f00 */
[----:B--2---:R-:W-:Y:S10]  /*17a0*/  @P0 BRA `(.L_x_21) ;  /* 0x00000000000c0947 */ /* 0x004ff40003800000 */
[----:B------:R-:W-:-:S04]  /*17b0*/  SHF.L.U32 R4, R17, 0x1f, RZ ;  /* 0x0000001f11047819 */ /* 0x000fc800000006ff */
[----:B------:R-:W2:Y:S02]  /*17c0*/  SYNCS.PHASECHK.TRANS64.TRYWAIT P0, [UR33+0x38], R4 ;  /* 0x00003804ff0075a7 */ /* 0x000ea40008001121 */
[----:B--2---:R-:W-:Y:S05]  /*17d0*/  @!P0 BRA `(.L_x_22) ;  /* 0x00000074008c8947 */ /* 0x004fea0003800000 */
.L_x_21:
[----:B------:R2:W-:Y:S01]  /*17e0*/  @!P5 SYNCS.ARRIVE.TRANS64 RZ, [UR33], R3 ;  /* 0x00000003ffffd9a7 */ /* 0x0005e20008000021 */
[----:B------:R-:W-:Y:S04]  /*17f0*/  BSSY.RECONVERGENT B0, `(.L_x_23) ;  /* 0x0000003000007945 */ /* 0x000fe80003800200 */
[----:B------:R-:W-:Y:S05]  /*1800*/  @P4 BRA `(.L_x_24) ;  /* 0x0000000000044947 */ /* 0x000fea0003800000 */
[----:B------:R-:W-:Y:S05]  /*1810*/  BPT.TRAP 0x1 ;  /* 0x000000040000795c */ /* 0x000fea0000300000 */
.L_x_24:
[----:B------:R-:W-:Y:S05]  /*1820*/  BSYNC.RECONVERGENT B0 ;  /* 0x0000000000007941 */ /* 0x000fea0003800200 */
.L_x_23:
[----:B------:R-:W-:Y:S02]  /*1830*/  UIADD3 UR6, UPT, UPT, UR17, 0x1, URZ ;  /* 0x0000000111067890 */ /* 0x000fe4000fffe0ff */
[----:B------:R-:W-:Y:S02]  /*1840*/  UIADD3 UR26, UP1, UPT, UR22, 0x80, URZ ;  /* 0x00000080161a7890 */ /* 0x000fe4000ff3e0ff */
[----:B------:R-:W-:Y:S02]  /*1850*/  UISETP.NE.AND UP0, UPT, UR6, 0x7, UPT ;  /* 0x000000070600788c */ /* 0x000fe4000bf05270 */
[----:B------:R-:W-:Y:S02]  /*1860*/  USHF.L.U32 UR34, UR16, 0x5, URZ ;  /* 0x0000000510227899 */ /* 0x000fe400080006ff */
[----:B------:R-:W-:Y:S02]  /*1870*/  USEL UR9, URZ, 0x1, UP0 ;  /* 0x00000001ff097887 */ /* 0x000fe40008000000 */
[----:B------:R-:W-:-:S02]  /*1880*/  USEL UR6, UR6, URZ, UP0 ;  /* 0x000000ff06067287 */ /* 0x000fc40008000000 */
[----:B------:R-:W-:Y:S02]  /*1890*/  UIADD3 UR20, UP0, UPT, UR22, 0x180, URZ ;  /* 0x0000018016147890 */ /* 0x000fe4000ff1e0ff */
[----:B------:R-:W-:Y:S01]  /*18a0*/  ULEA UR8, UR6, UR4, 0x3 ;  /* 0x0000000406087291 */ /* 0x000fe2000f8e18ff */
[----:B------:R-:W-:Y:S01]  /*18b0*/  LOP3.LUT R17, R17, UR9, RZ, 0x3c, !PT ;  /* 0x0000000911117c12 */ /* 0x000fe2000f8e3cff */
[----:B------:R-:W-:Y:S02]  /*18c0*/  UIADD3.X UR27, UPT, UPT, URZ, UR23, URZ, UP1, !UPT ;  /* 0x00000017ff1b7290 */ /* 0x000fe40008ffe4ff */
[----:B------:R-:W-:Y:S01]  /*18d0*/  UIADD3.X UR21, UPT, UPT, URZ, UR23, URZ, UP0, !UPT ;  /* 0x00000017ff157290 */ /* 0x000fe200087fe4ff */
[----:B-1----:R-:W-:Y:S01]  /*18e0*/  SHF.L.U32 R2, R17, 0x1f, RZ ;  /* 0x0000001f11027819 */ /* 0x002fe200000006ff */
[----:B------:R-:W-:Y:S01]  /*18f0*/  UMOV UR18, 0x0 ;  /* 0x0000000000127882 */ /* 0x000fe20000000000 */
[----:B------:R-:W-:Y:S01]  /*1900*/  UMOV UR19, 0x10000000 ;  /* 0x1000000000137882 */ /* 0x000fe20000000000 */
[----:B------:R-:W-:Y:S01]  /*1910*/  UMOV UR12, UR36 ;  /* 0x00000024000c7c82 */ /* 0x000fe20008000000 */
[----:B------:R1:W1:Y:S01]  /*1920*/  SYNCS.PHASECHK.TRANS64.TRYWAIT P0, [UR8+0x38], R2 ;  /* 0x00003802ff0075a7 */ /* 0x0002620008001108 */
[----:B------:R-:W-:Y:S01]  /*1930*/  ULEA UR8, UR17, UR4, 0xd ;  /* 0x0000000411087291 */ /* 0x000fe2000f8e68ff */
[----:B------:R-:W-:Y:S01]  /*1940*/  UMOV UR9, UR33 ;  /* 0x0000002100097c82 */ /* 0x000fe20008000000 */
[----:B------:R-:W-:-:S02]  /*1950*/  UMOV UR10, UR34 ;  /* 0x00000022000a7c82 */ /* 0x000fc40008000000 */
[----:B------:R-:W-:Y:S02]  /*1960*/  UIADD3 UR32, UPT, UPT, UR8, 0x8400, URZ ;  /* 0x0000840008207890 */ /* 0x000fe4000fffe0ff */
[----:B------:R-:W-:Y:S02]  /*1970*/  UIADD3 UR8, UPT, UPT, UR8, 0x16400, URZ ;  /* 0x0001640008087890 */ /* 0x000fe4000fffe0ff */
[----:B------:R-:W-:Y:S01]  /*1980*/  UIADD3 UR16, UPT, UPT, UR16, 0x1, URZ ;  /* 0x0000000110107890 */ /* 0x000fe2000fffe0ff */
[----:B------:R-:W-:Y:S01]  /*1990*/  UMOV UR24, UR5 ;  /* 0x0000000500187c82 */ /* 0x000fe20008000000 */
[----:B------:R-:W-:Y:S02]  /*19a0*/  UMOV UR17, UR6 ;  /* 0x0000000600117c82 */ /* 0x000fe40008000000 */
[----:B------:R-:W-:Y:S01]  /*19b0*/  UISETP.NE.AND UP0, UPT, UR16, UR5, UPT ;  /* 0x000000051000728c */ /* 0x000fe2000bf05270 */
[----:B------:R1:W-:Y:S02]  /*19c0*/  UTMALDG.3D [UR32], [UR26], desc[UR18] ;  /* 0x000012201a0075b4 */ /* 0x0003e40008011000 */
[----:B------:R1:W-:Y:S06]  /*19d0*/  UTMALDG.3D [UR8], [UR20], desc[UR18] ;  /* 0x00001208140075b4 */ /* 0x0003ec0008011000 */
[----:B------:R-:W-:Y:S05]  /*19e0*/  BRA.U UP0, `(.L_x_25) ;  /* 0xfffffffd00647547 */ /* 0x000fea000b83ffff */
.L_x_20:
[----:B-1----:R-:W-:Y:S01]  /*19f0*/  ULEA UR8, UR6, UR4, 0x3 ;  /* 0x0000000406087291 */ /* 0x002fe2000f8e18ff */
[----:B------:R-:W-:Y:S01]  /*1a00*/  SHF.L.U32 R2, R17, 0x1f, RZ ;  /* 0x0000001f11027819 */ /* 0x000fe200000006ff */
[----:B------:R-:W-:Y:S01]  /*1a10*/  @!P1 SYNCS.ARRIVE.TRANS64.A1T0 RZ, [UR4+0xb8], RZ ;  /* 0x0000b8ffffff99a7 */ /* 0x000fe20008100004 */
[----:B------:R-:W-:-:S06]  /*1a20*/  UISETP.GT.AND UP0, UPT, UR15, UR14, UPT ;  /* 0x0000000e0f00728c */ /* 0x000fcc000bf04270 */
[----:B--2---:R1:W2:Y:S03]  /*1a30*/  SYNCS.PHASECHK.TRANS64.TRYWAIT P0, [UR8+0x38], R2 ;  /* 0x00003802ff0075a7 */ /* 0x0042a60008001108 */
[----:B------:R-:W-:Y:S05]  /*1a40*/  BRA.U !UP0, `(.L_x_26) ;  /* 0x0000000108a87547 */ /* 0x000fea000b800000 */
[----:B------:R-:W-:Y:S01]  /*1a50*/  UIADD3 UR21, UPT, UPT, UR7, UR24, URZ ;  /* 0x0000001807157290 */ /* 0x000fe2000fffe0ff */
[----:B------:R-:W-:-:S11]  /*1a60*/  UMOV UR25, UR6 ;  /* 0x0000000600197c82 */ /* 0x000fd60008000000 */
.L_x_31:
[----:B-1----:R-:W-:Y:S01]  /*1a70*/  ULEA UR17, UR25, UR4, 0x3 ;  /* 0x0000000419117291 */ /* 0x002fe2000f8e18ff */
[----:B--2---:R-:W-:Y:S01]  /*1a80*/  @!P5 MOV R3, 0x4000 ;  /* 0x000040000003d802 */ /* 0x004fe20000000f00 */
[----:B--2---:R-:W-:Y:S10]  /*1a90*/  @P0 BRA `(.L_x_27) ;  /* 0x00000000000c0947 */ /* 0x004ff40003800000 */
[----:B------:R-:W-:-:S04]  /*1aa0*/  SHF.L.U32 R4, R17, 0x1f, RZ ;  /* 0x0000001f11047819 */ /* 0x000fc800000006ff */
[----:B------:R-:W2:Y:S02]  /*1ab0*/  SYNCS.PHASECHK.TRANS64.TRYWAIT P0, [UR17+0x38], R4 ;  /* 0x00003804ff0075a7 */ /* 0x000ea40008001111 */
[----:B--2---:R-:W-:Y:S05]  /*1ac0*/  @!P0 BRA `(.L_x_28) ;  /* 0x0000007000e88947 */ /* 0x004fea0003800000 */
.L_x_27:
[----:B------:R2:W-:Y:S01]  /*1ad0*/  @!P5 SYNCS.ARRIVE.TRANS64 RZ, [UR17], R3 ;  /* 0x00000003ffffd9a7 */ /* 0x0005e20008000011 */
[----:B------:R-:W-:Y:S04]  /*1ae0*/  BSSY.RECONVERGENT B0, `(.L_x_29) ;  /* 0x0000003000007945 */ /* 0x000fe80003800200 */
[----:B------:R-:W-:Y:S05]  /*1af0*/  @P4 BRA `(.L_x_30) ;  /* 0x0000000000044947 */ /* 0x000fea0003800000 */
[----:B------:R-:W-:Y:S05]  /*1b00*/  BPT.TRAP 0x1 ;  /* 0x000000040000795c */ /* 0x000fea0000300000 */
.L_x_30:
[----:B------:R-:W-:Y:S05]  /*1b10*/  BSYNC.RECONVERGENT B0 ;  /* 0x0000000000007941 */ /* 0x000fea0003800200 */
.L_x_29:
        /* <DEDUP_REMOVED lines=20> */
[----:B------:R-:W-:Y:S01]  /*1c60*/  UIADD3 UR8, UPT, UPT, UR8, 0x16400, URZ ;  /* 0x0001640008087890 */ /* 0x000fe2000fffe0ff */
[----:B------:R-:W-:Y:S01]  /*1c70*/  UMOV UR9, UR17 ;  /* 0x0000001100097c82 */ /* 0x000fe20008000000 */
[----:B------:R-:W-:Y:S01]  /*1c80*/  UMOV UR10, UR18 ;  /* 0x00000012000a7c82 */ /* 0x000fe20008000000 */
[----:B------:R-:W-:Y:S01]  /*1c90*/  UIADD3 UR24, UPT, UPT, UR24, 0x1, URZ ;  /* 0x0000000118187890 */ /* 0x000fe2000fffe0ff */
[----:B------:R-:W-:-:S03]  /*1ca0*/  UMOV UR25, UR6 ;  /* 0x0000000600197c82 */ /* 0x000fc60008000000 */
[----:B------:R1:W-:Y:S01]  /*1cb0*/  UTMALDG.3D [UR16], [UR30], desc[UR26] ;  /* 0x00001a101e0075b4 */ /* 0x0003e20008011000 */
[----:B------:R-:W-:Y:S01]  /*1cc0*/  UISETP.NE.AND UP0, UPT, UR24, UR21, UPT ;  /* 0x000000151800728c */ /* 0x000fe2000bf05270 */
[----:B------:R1:W-:Y:S08]  /*1cd0*/  UTMALDG.3D [UR8], [UR28], desc[UR26] ;  /* 0x00001a081c0075b4 */ /* 0x0003f00008011000 */
[----:B------:R-:W-:Y:S05]  /*1ce0*/  BRA.U UP0, `(.L_x_31) ;  /* 0xfffffffd00607547 */ /* 0x000fea000b83ffff */
.L_x_26:
[C---:B-1----:R-:W-:Y:S01]  /*1cf0*/  LEA R2, R16.reuse, UR4, 0x3 ;  /* 0x0000000410027c11 */ /* 0x042fe2000f8e18ff */
[----:B------:R-:W-:Y:S01]  /*1d00*/  NOP ;  /* 0x0000000000007918 */ /* 0x000fe20000000000 */
[----:B--2---:R-:W-:Y:S02]  /*1d10*/  SHF.L.U32 R3, R13, 0x1f, RZ ;  /* 0x0000001f0d037819 */ /* 0x004fe400000006ff */
[----:B------:R-:W-:Y:S02]  /*1d20*/  LEA R4, R16, UR4, 0x4 ;  /* 0x0000000410047c11 */ /* 0x000fe4000f8e20ff */
[----:B------:R-:W1:Y:S02]  /*1d30*/  SYNCS.PHASECHK.TRANS64.TRYWAIT P0, [R2+URZ+0xc0], R3 ;  /* 0x0000c003020075a7 */ /* 0x000e6400080011ff */
[----:B-1----:R-:W-:Y:S05]  /*1d40*/  @!P0 BRA `(.L_x_32) ;  /* 0x0000007000608947 */ /* 0x002fea0003800000 */
.L_x_137:
[----:B------:R-:W2:Y:S01]  /*1d50*/  LDS.128 R4, [R4+0x150] ;  /* 0x0001500004047984 */ /* 0x000ea20000000c00 */
[----:B---3--:R-:W-:Y:S01]  /*1d60*/  ISETP.GE.AND P0, PT, R40, 0x1, PT ;  /* 0x000000012800780c */ /* 0x008fe20003f06270 */
[----:B-1----:R-:W-:Y:S01]  /*1d70*/  VIADD R2, R2, 0xd0 ;  /* 0x000000d002027836 */ /* 0x002fe20000000000 */
[----:B------:R-:W-:Y:S01]  /*1d80*/  @!PT LDS RZ, [RZ] ;  /* 0x00000000fffff984 */ /* 0x000fe20000000800 */
[----:B------:R-:W-:Y:S01]  /*1d90*/  @!PT LDS RZ, [RZ] ;  /* 0x00000000fffff984 */ /* 0x000fe20000000800 */
[----:B------:R-:W-:Y:S01]  /*1da0*/  @!PT LDS RZ, [RZ] ;  /* 0x00000000fffff984 */ /* 0x000fe20000000800 */
[----:B------:R-:W-:Y:S01]  /*1db0*/  @!PT LDS RZ, [RZ] ;  /* 0x00000000fffff984 */ /* 0x000fe20000000800 */
[----:B------:R1:W-:Y:S06]  /*1dc0*/  MEMBAR.ALL.CTA ;  /* 0x0000000000007992 */ /* 0x0003ec0000008000 */
[----:B-1----:R-:W1:Y:S01]  /*1dd0*/  FENCE.VIEW.ASYNC.S ;  /* 0x00000000000073c6 */ /* 0x002e620000000000 */
[----:B------:R-:W-:-:S04]  /*1de0*/  PRMT R2, RZ, 0x654, R2 ;  /* 0x00000654ff027816 */ /* 0x000fc80000000002 */
[----:B-1----:R1:W-:Y:S01]  /*1df0*/  SYNCS.ARRIVE.TRANS64.RED.A1T0 RZ, [R2+URZ], RZ ;  /* 0x000000ff02ff79a7 */ /* 0x0023e200081004ff */
[----:B--2---:R-:W-:-:S13]  /*1e00*/  LOP3.LUT P2, RZ, R6, 0x1, RZ, 0xc0, !PT ;  /* 0x0000000106ff7812 */ /* 0x004fda000784c0ff */
[----:B------:R-:W-:Y:S01]  /*1e10*/  @P2 SHF.R.U32.HI R3, RZ, 0x10, R5 ;  /* 0x00000010ff032819 */ /* 0x000fe20000011605 */
[----:B------:R-:W-:Y:S01]  /*1e20*/  VOTEU.ANY UP0, P2 ;  /* 0x0000000000ff7886 */ /* 0x000fe20001000100 */
[----:B------:R-:W-:Y:S02]  /*1e30*/  @P2 MOV R10, R4 ;  /* 0x00000004000a2202 */ /* 0x000fe40000000f00 */
[----:B------:R-:W-:Y:S02]  /*1e40*/  @P2 R2UR.BROADCAST UR8, R3 ;  /* 0x00000000030822ca */ /* 0x000fe400008e0000 */
[----:B------:R-:W-:-:S11]  /*1e50*/  @P2 LOP3.LUT R9, R5, 0xffff, RZ, 0xc0, !PT ;  /* 0x0000ffff05092812 */ /* 0x000fd600078ec0ff */
[----:B------:R-:W-:Y:S01]  /*1e60*/  @UP0 UMOV UR36, UR8 ;  /* 0x0000000800240c82 */ /* 0x000fe20008000000 */
[----:B-1----:R-:W-:Y:S05]  /*1e70*/  @!P0 BRA `(.L_x_33) ;  /* 0x0000000000b88947 */ /* 0x002fea0003800000 */
[----:B------:R-:W4:Y:S01]  /*1e80*/  LDC.64 R4, c[0x0][0xb18] ;  /* 0x0002c600ff047b82 */ /* 0x000f220000000a00 */
[----:B------:R-:W-:-:S07]  /*1e90*/  ISETP.NE.AND P3, PT, R40, 0x1, PT ;  /* 0x000000012800780c */ /* 0x000fce0003f65270 */
[----:B------:R-:W1:Y:S08]  /*1ea0*/  LDC.64 R6, c[0x0][0xb10] ;  /* 0x0002c400ff067b82 */ /* 0x000e700000000a00 */
[----:B------:R-:W2:Y:S08]  /*1eb0*/  LDC R14, c[0x0][0xb20] ;  /* 0x0002c800ff0e7b82 */ /* 0x000eb00000000800 */
[----:B------:R-:W3:Y:S01]  /*1ec0*/  LDC R15, c[0x0][0xb0c] ;  /* 0x0002c300ff0f7b82 */ /* 0x000ee20000000800 */
[----:B----4-:R-:W-:Y:S01]  /*1ed0*/  IMAD.HI.U32 R19, R0, R5, RZ ;  /* 0x0000000500137227 */ /* 0x010fe200078e00ff */
[----:B------:R-:W-:-:S03]  /*1ee0*/  ISETP.NE.AND P0, PT, R4, 0x1, PT ;  /* 0x000000010400780c */ /* 0x000fc60003f05270 */
[----:B------:R-:W-:-:S03]  /*1ef0*/  IMAD.HI.U32 R5, R9, R5, RZ ;  /* 0x0000000509057227 */ /* 0x000fc600078e00ff */
[----:B------:R-:W4:Y:S01]  /*1f00*/  LDC.64 R2, c[0x0][0xb28] ;  /* 0x0002ca00ff027b82 */ /* 0x000f220000000a00 */
[----:B-1----:R-:W-:-:S04]  /*1f10*/  IMAD.HI.U32 R20, R8, R6, RZ ;  /* 0x0000000608147227 */ /* 0x002fc800078e00ff */
[----:B------:R-:W-:Y:S01]  /*1f20*/  IMAD.HI.U32 R21, R10, R6, RZ ;  /* 0x000000060a157227 */ /* 0x000fe200078e00ff */
[----:B------:R-:W-:Y:S02]  /*1f30*/  SHF.R.U32.HI R20, RZ, R7, R20 ;  /* 0x00000007ff147219 */ /* 0x000fe40000011614 */
[-C--:B--2---:R-:W-:Y:S02]  /*1f40*/  SHF.R.U32.HI R19, RZ, R14.reuse, R19 ;  /* 0x0000000eff137219 */ /* 0x084fe40000011613 */
[----:B------:R-:W-:Y:S02]  /*1f50*/  SHF.R.U32.HI R5, RZ, R14, R5 ;  /* 0x0000000eff057219 */ /* 0x000fe40000011605 */
[----:B------:R-:W-:Y:S02]  /*1f60*/  SEL R19, R0, R19, !P0 ;  /* 0x0000001300137207 */ /* 0x000fe40004000000 */
[----:B------:R-:W-:Y:S02]  /*1f70*/  SHF.R.U32.HI R21, RZ, R7, R21 ;  /* 0x00000007ff157219 */ /* 0x000fe40000011615 */
[----:B---3--:R-:W-:-:S02]  /*1f80*/  ISETP.NE.AND P1, PT, R15, 0x1, PT ;  /* 0x000000010f00780c */ /* 0x008fc40003f25270 */
[----:B------:R-:W-:Y:S02]  /*1f90*/  SEL R5, R9, R5, !P0 ;  /* 0x0000000509057207 */ /* 0x000fe40004000000 */
[----:B------:R-:W-:Y:S02]  /*1fa0*/  SEL R20, R8, R20, !P1 ;  /* 0x0000001408147207 */ /* 0x000fe40004800000 */
[----:B------:R-:W-:Y:S01]  /*1fb0*/  SEL R21, R10, R21, !P1 ;  /* 0x000000150a157207 */ /* 0x000fe20004800000 */
[----:B----4-:R-:W-:-:S04]  /*1fc0*/  IMAD.HI.U32 R18, R19, R2, RZ ;  /* 0x0000000213127227 */ /* 0x010fc800078e00ff */
        /* <DEDUP_REMOVED lines=10> */
[----:B------:R-:W-:-:S04]  /*2070*/  @!P0 IMAD.HI.U32 R7, R21, R2, RZ ;  /* 0x0000000215078227 */ /* 0x000fc800078e00ff */
[----:B------:R-:W-:Y:S01]  /*2080*/  IMAD.MOV R2, RZ, RZ, -R6 ;  /* 0x000000ffff027224 */ /* 0x000fe200078e0a06 */
[----:B------:R-:W-:Y:S02]  /*2090*/  @!P0 SHF.R.U32.HI R3, RZ, R3, R7 ;  /* 0x00000003ff038219 */ /* 0x000fe40000011607 */
[----:B------:R-:W-:Y:S01]  /*20a0*/  IADD3 R7, PT, PT, -R5, RZ, RZ ;  /* 0x000000ff05077210 */ /* 0x000fe20007ffe1ff */
[----:B------:R-:W-:Y:S01]  /*20b0*/  IMAD R2, R40, R2, R5 ;  /* 0x0000000228027224 */ /* 0x000fe200078e0205 */
        /* <DEDUP_REMOVED lines=10> */
.L_x_33:
[----:B------:R-:W1:Y:S02]  /*2160*/  LDCU UR8, c[0x0][0xb30] ;  /* 0x00016600ff0877ac */ /* 0x000e640008000800 */
[----:B-1----:R-:W-:-:S09]  /*2170*/  UISETP.NE.AND UP0, UPT, UR8, 0x1, UPT ;  /* 0x000000010800788c */ /* 0x002fd2000bf05270 */
[----:B------:R-:W-:Y:S05]  /*2180*/  BRA.U UP0, `(.L_x_34) ;  /* 0x0000000100407547 */ /* 0x000fea000b800000 */
[----:B------:R-:W1:Y:S08]  /*2190*/  LDC.64 R4, c[0x0][0xb10] ;  /* 0x0002c400ff047b82 */ /* 0x000e700000000a00 */
[----:B------:R-:W2:Y:S08]  /*21a0*/  LDC.64 R2, c[0x0][0xb18] ;  /* 0x0002c600ff027b82 */ /* 0x000eb00000000a00 */
[----:B------:R-:W3:Y:S08]  /*21b0*/  LDC R6, c[0x0][0xb20] ;  /* 0x0002c800ff067b82 */ /* 0x000ef00000000800 */
[----:B------:R-:W4:Y:S01]  /*21c0*/  LDC R7, c[0x0][0xb0c] ;  /* 0x0002c300ff077b82 */ /* 0x000f220000000800 */
[----:B-1----:R-:W-:-:S05]  /*21d0*/  IMAD.HI.U32 R4, R10, R4, RZ ;  /* 0x000000040a047227 */ /* 0x002fca00078e00ff */
[----:B------:R-:W-:Y:S01]  /*21e0*/  SHF.R.U32.HI R4, RZ, R5, R4 ;  /* 0x00000005ff047219 */ /* 0x000fe20000011604 */
[----:B--2---:R-:W-:Y:S01]  /*21f0*/  IMAD.HI.U32 R3, R9, R3, RZ ;  /* 0x0000000309037227 */ /* 0x004fe200078e00ff */
[----:B------:R-:W-:-:S04]  /*2200*/  ISETP.NE.AND P0, PT, R2, 0x1, PT ;  /* 0x000000010200780c */ /* 0x000fc80003f05270 */
[----:B---3--:R-:W-:-:S04]  /*2210*/  SHF.R.U32.HI R3, RZ, R6, R3 ;  /* 0x00000006ff037219 */ /* 0x008fc80000011603 */
[----:B------:R-:W-:Y:S02]  /*2220*/  SEL R3, R9, R3, !P0 ;  /* 0x0000000309037207 */ /* 0x000fe40004000000 */
[----:B----4-:R-:W-:-:S04]  /*2230*/  ISETP.NE.AND P1, PT, R7, 0x1, PT ;  /* 0x000000010700780c */ /* 0x010fc80003f25270 */
[----:B------:R-:W-:-:S05]  /*2240*/  SEL R4, R10, R4, !P1 ;  /* 0x000000040a047207 */ /* 0x000fca0004800000 */
[----:B------:R-:W-:Y:S02]  /*2250*/  IMAD.IADD R5, R3, 0x1, -R4 ;  /* 0x0000000103057824 */ /* 0x000fe400078e0a04 */
[----:B------:R-:W-:Y:S02]  /*2260*/  IMAD.IADD R3, R4, 0x1, -R3 ;  /* 0x0000000104037824 */ /* 0x000fe400078e0a03 */
[----:B------:R-:W-:Y:S02]  /*2270*/  IMAD R10, R5, R7, R10 ;  /* 0x00000007050a7224 */ /* 0x000fe400078e020a */
[----:B------:R-:W-:-:S07]  /*2280*/  IMAD R9, R3, R2, R9 ;  /* 0x0000000203097224 */ /* 0x000fce00078e0209 */
.L_x_34:
[----:B------:R-:W-:Y:S01]  /*2290*/  VIADD R16, R16, 0x1 ;  /* 0x0000000110107836 */ /* 0x000fe20000000000 */
[----:B------:R-:W-:Y:S01]  /*22a0*/  PLOP3.LUT P1, PT, PT, PT, PT, 0x80, 0x8 ;  /* 0x000000000008781c */ /* 0x000fe20003f2f070 */
[----:B------:R-:W-:Y:S02]  /*22b0*/  IMAD.IADD R15, R10, 0x1, R87 ;  /* 0x000000010a0f7824 */ /* 0x000fe400078e0257 */
[----:B------:R-:W-:Y:S01]  /*22c0*/  IMAD.IADD R14, R9, 0x1, R86 ;  /* 0x00000001090e7824 */ /* 0x000fe200078e0256 */
[----:B------:R-:W-:-:S04]  /*22d0*/  ISETP.NE.AND P0, PT, R16, 0x2, PT ;  /* 0x000000021000780c */ /* 0x000fc80003f05270 */
[----:B------:R-:W-:Y:S02]  /*22e0*/  SEL R2, RZ, 0x1, P0 ;  /* 0x00000001ff027807 */ /* 0x000fe40000000000 */
[----:B------:R-:W-:Y:S02]  /*22f0*/  SEL R16, R16, RZ, P0 ;  /* 0x000000ff10107207 */ /* 0x000fe40000000000 */
[----:B------:R-:W-:Y:S01]  /*2300*/  LOP3.LUT R13, R13, R2, RZ, 0x3c, !PT ;  /* 0x000000020d0d7212 */ /* 0x000fe200078e3cff */
[----:B------:R-:W-:Y:S06]  /*2310*/  @P2 BRA `(.L_x_35) ;  /* 0xfffffff000a02947 */ /* 0x000fec000383ffff */
[----:B------:R-:W-:Y:S01]  /*2320*/  UIADD3 UR4, UPT, UPT, UR4, 0x38, URZ ;  /* 0x0000003804047890 */ /* 0x000fe2000fffe0ff */
[----:B------:R-:W-:-:S03]  /*2330*/  SHF.L.U32 R2, R17, 0x1f, RZ ;  /* 0x0000001f11027819 */ /* 0x000fc600000006ff */
[----:B------:R-:W-:-:S09]  /*2340*/  ULEA UR5, UR6, UR4, 0x3 ;  /* 0x0000000406057291 */ /* 0x000fd2000f8e18ff */
[----:B------:R-:W1:Y:S02]  /*2350*/  SYNCS.PHASECHK.TRANS64.TRYWAIT P0, [UR5], R2 ;  /* 0x00000002ff0075a7 */ /* 0x000e640008001105 */
[----:B-1----:R-:W-:Y:S05]  /*2360*/  @!P0 BRA `(.L_x_36) ;  /* 0x0000006800ec8947 */ /* 0x002fea0003800000 */
.L_x_139:
[----:B------:R-:W-:-:S04]  /*2370*/  UIADD3 UR6, UPT, UPT, UR6, 0x1, URZ ;  /* 0x0000000106067890 */ /* 0x000fc8000fffe0ff */
[----:B------:R-:W-:-:S04]  /*2380*/  UISETP.NE.AND UP0, UPT, UR6, 0x7, UPT ;  /* 0x000000070600788c */ /* 0x000fc8000bf05270 */
[----:B------:R-:W-:Y:S02]  /*2390*/  USEL UR7, URZ, 0x1, UP0 ;  /* 0x00000001ff077887 */ /* 0x000fe40008000000 */
[----:B------:R-:W-:-:S04]  /*23a0*/  USEL UR6, UR6, URZ, UP0 ;  /* 0x000000ff06067287 */ /* 0x000fc80008000000 */
[----:B------:R-:W-:Y:S01]  /*23b0*/  ULEA UR5, UR6, UR4, 0x3 ;  /* 0x0000000406057291 */ /* 0x000fe2000f8e18ff */
[----:B-1----:R-:W-:-:S04]  /*23c0*/  LOP3.LUT R2, R17, UR7, RZ, 0x3c, !PT ;  /* 0x0000000711027c12 */ /* 0x002fc8000f8e3cff */
[----:B------:R-:W-:-:S04]  /*23d0*/  SHF.L.U32 R3, R2, 0x1f, RZ ;  /* 0x0000001f02037819 */ /* 0x000fc800000006ff */
[----:B------:R-:W1:Y:S02]  /*23e0*/  SYNCS.PHASECHK.TRANS64.TRYWAIT P0, [UR5], R3 ;  /* 0x00000003ff0075a7 */ /* 0x000e640008001105 */
[----:B-1----:R-:W-:Y:S05]  /*23f0*/  @!P0 BRA `(.L_x_37) ;  /* 0x0000006800e08947 */ /* 0x002fea0003800000 */
.L_x_141:
[----:B------:R-:W-:-:S04]  /*2400*/  UIADD3 UR6, UPT, UPT, UR6, 0x1, URZ ;  /* 0x0000000106067890 */ /* 0x000fc8000fffe0ff */
[----:B------:R-:W-:-:S04]  /*2410*/  UISETP.NE.AND UP0, UPT, UR6, 0x7, UPT ;  /* 0x000000070600788c */ /* 0x000fc8000bf05270 */
[----:B------:R-:W-:Y:S02]  /*2420*/  USEL UR7, URZ, 0x1, UP0 ;  /* 0x00000001ff077887 */ /* 0x000fe40008000000 */
[----:B------:R-:W-:-:S04]  /*2430*/  USEL UR6, UR6, URZ, UP0 ;  /* 0x000000ff06067287 */ /* 0x000fc80008000000 */
[----:B------:R-:W-:Y:S01]  /*2440*/  ULEA UR5, UR6, UR4, 0x3 ;  /* 0x0000000406057291 */ /* 0x000fe2000f8e18ff */
[----:B------:R-:W-:-:S04]  /*2450*/  LOP3.LUT R2, R2, UR7, RZ, 0x3c, !PT ;  /* 0x0000000702027c12 */ /* 0x000fc8000f8e3cff */
[----:B-1----:R-:W-:-:S04]  /*2460*/  SHF.L.U32 R3, R2, 0x1f, RZ ;  /* 0x0000001f02037819 */ /* 0x002fc800000006ff */
[----:B------:R-:W1:Y:S02]  /*2470*/  SYNCS.PHASECHK.TRANS64.TRYWAIT P0, [UR5], R3 ;  /* 0x00000003ff0075a7 */ /* 0x000e640008001105 */
[----:B-1----:R-:W-:Y:S05]  /*2480*/  @!P0 BRA `(.L_x_38) ;  /* 0x0000006800d48947 */ /* 0x002fea0003800000 */
.L_x_143:
        /* <DEDUP_REMOVED lines=9> */
.L_x_145:
        /* <DEDUP_REMOVED lines=9> */
.L_x_147:
        /* <DEDUP_REMOVED lines=9> */
.L_x_149:
[----:B------:R-:W-:-:S04]  /*2640*/  UIADD3 UR6, UPT, UPT, UR6, 0x1, URZ ;  /* 0x0000000106067890 */ /* 0x000fc8000fffe0ff */
[----:B------:R-:W-:-:S04]  /*2650*/  UISETP.NE.AND UP0, UPT, UR6, 0x7, UPT ;  /* 0x000000070600788c */ /* 0x000fc8000bf05270 */
[----:B------:R-:W-:Y:S02]  /*2660*/  USEL UR5, URZ, 0x1, UP0 ;  /* 0x00000001ff057887 */ /* 0x000fe40008000000 */
[----:B------:R-:W-:-:S04]  /*2670*/  USEL UR6, UR6, URZ, UP0 ;  /* 0x000000ff06067287 */ /* 0x000fc80008000000 */
[----:B------:R-:W-:Y:S01]  /*2680*/  ULEA UR6, UR6, UR4, 0x3 ;  /* 0x0000000406067291 */ /* 0x000fe2000f8e18ff */
[----:B------:R-:W-:-:S04]  /*2690*/  LOP3.LUT R2, R2, UR5, RZ, 0x3c, !PT ;  /* 0x0000000502027c12 */ /* 0x000fc8000f8e3cff */
[----:B------:R-:W-:Y:S01]  /*26a0*/  SHF.L.U32 R2, R2, 0x1f, RZ ;  /* 0x0000001f02027819 */ /* 0x000fe200000006ff */
[----:B-1--4-:R-:W-:-:S07]  /*26b0*/  IMAD.U32 R0, RZ, RZ, UR6 ;  /* 0x00000006ff007e24 */ /* 0x012fce000f8e00ff */
.L_x_42:
[----:B-1----:R1:W2:Y:S02]  /*26c0*/  SYNCS.PHASECHK.TRANS64.TRYWAIT P0, [R0+URZ], R2 ;  /* 0x00000002000075a7 */ /* 0x0022a400080011ff */
[----:B--2---:R-:W-:Y:S05]  /*26d0*/  @!P0 NANOSLEEP.SYNCS 0x989680 ;  /* 0x009896800000895d */ /* 0x004fea0003900000 */
[----:B------:R-:W2:Y:S02]  /*26e0*/  @!P0 SYNCS.PHASECHK.TRANS64 P0, [R0+URZ], R2 ;  /* 0x00000002000085a7 */ /* 0x000ea400080010ff */
[----:B--2---:R-:W-:Y:S05]  /*26f0*/  @P0 EXIT ;  /* 0x000000000000094d */ /* 0x004fea0003800000 */
[----:B------:R-:W-:Y:S05]  /*2700*/  BRA `(.L_x_42) ;  /* 0xfffffffc00ec7947 */ /* 0x000fea000383ffff */
.L_x_17:
[----:B------:R-:W-:-:S04]  /*2710*/  UISETP.NE.AND UP1, UPT, UR37, URZ, UPT ;  /* 0x000000ff2500728c */ /* 0x000fc8000bf25270 */
[----:B------:R-:W-:-:S09]  /*2720*/  UISETP.NE.OR UP1, UPT, UR8, 0x1, UP1 ;  /* 0x000000010800788c */ /* 0x000fd20008f25670 */
[----:B------:R-:W-:Y:S05]  /*2730*/  BRA.U UP1, `(.L_x_43) ;  /* 0x0000000501487547 */ /* 0x000fea000b800000 */
[----:B------:R-:W-:Y:S01]  /*2740*/  ISETP.NE.AND P2, PT, R2, RZ, PT ;  /* 0x000000ff0200720c */ /* 0x000fe20003f45270 */
[----:B------:R-:W-:Y:S01]  /*2750*/  IMAD.MOV.U32 R12, RZ, RZ, 0x1 ;  /* 0x00000001ff0c7424 */ /* 0x000fe200078e00ff */
[----:B------:R-:W-:Y:S02]  /*2760*/  CS2R R10, SRZ ;  /* 0x00000000000a7805 */ /* 0x000fe4000001ff00 */
[----:B------:R-:W-:Y:S01]  /*2770*/  CS2R R8, SRZ ;  /* 0x0000000000087805 */ /* 0x000fe2000001ff00 */
[----:B------:R-:W-:Y:S01]  /*2780*/  UMOV UR4, 0x400 ;  /* 0x0000040000047882 */ /* 0x000fe20000000000 */
[----:B------:R-:W-:Y:S01]  /*2790*/  UMOV UR6, URZ ;  /* 0x000000ff00067c82 */ /* 0x000fe20008000000 */
[----:B------:R-:W-:-:S12]  /*27a0*/  ULEA UR37, UR37, UR4, 0x18 ;  /* 0x0000000425257291 */ /* 0x000fd8000f8ec0ff */
.L_x_47:
[----:B------:R-:W-:Y:S02]  /*27b0*/  LEA R0, R8, UR37, 0x3 ;  /* 0x0000002508007c11 */ /* 0x000fe4000f8e18ff */
[----:B------:R-:W-:-:S03]  /*27c0*/  SHF.L.U32 R4, R9, 0x1f, RZ ;  /* 0x0000001f09047819 */ /* 0x000fc600000006ff */
[----:B------:R-:W-:Y:S01]  /*27d0*/  VIADD R5, R0, 0x130 ;  /* 0x0000013000057836 */ /* 0x000fe20000000000 */
[----:B------:R-:W1:Y:S02]  /*27e0*/  SYNCS.PHASECHK.TRANS64.TRYWAIT P0, [R0+URZ+0x120], R4 ;  /* 0x00012004000075a7 */ /* 0x000e6400080011ff */
[----:B-1----:R-:W-:Y:S05]  /*27f0*/  @!P0 BRA `(.L_x_44) ;  /* 0x0000006800588947 */ /* 0x002fea0003800000 */
.L_x_150:
[----:B------:R-:W-:Y:S01]  /*2800*/  ULEA UR5, UR6, UR37, 0x3 ;  /* 0x0000002506057291 */ /* 0x000fe2000f8e18ff */
[----:B-1----:R-:W-:Y:S01]  /*2810*/  PRMT R0, RZ, 0x654, R5 ;  /* 0x00000654ff007816 */ /* 0x002fe20000000005 */
[----:B------:R-:W-:Y:S01]  /*2820*/  @!P2 IMAD.MOV.U32 R4, RZ, RZ, 0x10 ;  /* 0x00000010ff04a424 */ /* 0x000fe200078e00ff */
[----:B------:R-:W-:Y:S01]  /*2830*/  SHF.L.U32 R5, R12, 0x1f, RZ ;  /* 0x0000001f0c057819 */ /* 0x000fe200000006ff */
[----:B------:R-:W-:Y:S01]  /*2840*/  UIADD3 UR4, UPT, UPT, UR5, 0xc0, URZ ;  /* 0x000000c005047890 */ /* 0x000fe2000fffe0ff */
[----:B------:R1:W-:Y:S05]  /*2850*/  SYNCS.ARRIVE.TRANS64.RED.A1T0 RZ, [R0+URZ], RZ ;  /* 0x000000ff00ff79a7 */ /* 0x0003ea00081004ff */
[----:B------:R-:W-:Y:S01]  /*2860*/  IMAD.U32 R6, RZ, RZ, UR4 ;  /* 0x00000004ff067e24 */ /* 0x000fe2000f8e00ff */
[----:B------:R-:W2:Y:S04]  /*2870*/  SYNCS.PHASECHK.TRANS64.TRYWAIT P0, [UR5+0xd0], R5 ;  /* 0x0000d005ff0075a7 */ /* 0x000ea80008001105 */
[----:B------:R-:W-:Y:S01]  /*2880*/  PRMT R6, R2, 0x654, R6 ;  /* 0x0000065402067816 */ /* 0x000fe20000000006 */
[----:B-12---:R-:W-:Y:S06]  /*2890*/  @!P0 BRA `(.L_x_45) ;  /* 0x0000006800448947 */ /* 0x006fec0003800000 */
.L_x_152:
[----:B------:R-:W-:Y:S01]  /*28a0*/  ULEA UR4, UR6, UR37, 0x4 ;  /* 0x0000002506047291 */ /* 0x000fe2000f8e20ff */
[----:B------:R-:W-:Y:S01]  /*28b0*/  SEL R3, R6, R3, !P2 ;  /* 0x0000000306037207 */ /* 0x000fe20005000000 */
[----:B------:R-:W-:Y:S01]  /*28c0*/  UIADD3 UR5, UPT, UPT, UR5, 0xc0, URZ ;  /* 0x000000c005057890 */ /* 0x000fe2000fffe0ff */
[----:B-1----:R-:W-:Y:S01]  /*28d0*/  LEA R0, R11, UR37, 0x3 ;  /* 0x000000250b007c11 */ /* 0x002fe2000f8e18ff */
[----:B------:R-:W-:Y:S01]  /*28e0*/  UIADD3 UR4, UPT, UPT, UR4, 0x150, URZ ;  /* 0x0000015004047890 */ /* 0x000fe2000fffe0ff */
[----:B------:R1:W-:Y:S01]  /*28f0*/  @!P2 SYNCS.ARRIVE.TRANS64.RED RZ, [R3+URZ], R4 ;  /* 0x0000000403ffa9a7 */ /* 0x0003e200080004ff */
[----:B------:R-:W-:Y:S01]  /*2900*/  UIADD3 UR6, UPT, UPT, UR6, 0x1, URZ ;  /* 0x0000000106067890 */ /* 0x000fe2000fffe0ff */
[----:B------:R-:W-:-:S03]  /*2910*/  VIADD R8, R8, 0x1 ;  /* 0x0000000108087836 */ /* 0x000fc60000000000 */
[----:B------:R-:W-:Y:S02]  /*2920*/  UISETP.NE.AND UP0, UPT, UR6, 0x2, UPT ;  /* 0x000000020600788c */ /* 0x000fe4000bf05270 */
[----:B------:R-:W-:Y:S01]  /*2930*/  ISETP.NE.AND P0, PT, R8, 0x2, PT ;  /* 0x000000020800780c */ /* 0x000fe20003f05270 */
[----:B------:R-:W-:Y:S06]  /*2940*/  UGETNEXTWORKID.BROADCAST [UR4], [UR5] ;  /* 0x00000000040073ca */ /* 0x000fec0008000100 */
[----:B------:R-:W-:Y:S02]  /*2950*/  USEL UR4, URZ, 0x1, UP0 ;  /* 0x00000001ff047887 */ /* 0x000fe40008000000 */
[----:B------:R-:W-:-:S04]  /*2960*/  USEL UR6, UR6, URZ, UP0 ;  /* 0x000000ff06067287 */ /* 0x000fc80008000000 */
[----:B------:R-:W-:Y:S02]  /*2970*/  LOP3.LUT R12, R12, UR4, RZ, 0x3c, !PT ;  /* 0x000000040c0c7c12 */ /* 0x000fe4000f8e3cff */
[----:B-1----:R-:W-:-:S04]  /*2980*/  SHF.L.U32 R4, R10, 0x1f, RZ ;  /* 0x0000001f0a047819 */ /* 0x002fc800000006ff */
[----:B------:R-:W1:Y:S02]  /*2990*/  SYNCS.PHASECHK.TRANS64.TRYWAIT P1, [R0+URZ+0xc0], R4 ;  /* 0x0000c004000075a7 */ /* 0x000e6400080211ff */
[----:B-1----:R-:W-:Y:S05]  /*29a0*/  @!P1 BRA `(.L_x_46) ;  /* 0x0000006800189947 */ /* 0x002fea0003800000 */
.L_x_153:
[C---:B-1----:R-:W-:Y:S01]  /*29b0*/  LEA R4, R11.reuse, UR37, 0x4 ;  /* 0x000000250b047c11 */ /* 0x042fe2000f8e20ff */
[----:B------:R-:W-:Y:S01]  /*29c0*/  VIADD R0, R0, 0xd0 ;  /* 0x000000d000007836 */ /* 0x000fe20000000000 */
[----:B------:R-:W-:Y:S01]  /*29d0*/  SEL R8, R8, RZ, P0 ;  /* 0x000000ff08087207 */ /* 0x000fe20000000000 */
[----:B------:R-:W-:-:S03]  /*29e0*/  VIADD R11, R11, 0x1 ;  /* 0x000000010b0b7836 */ /* 0x000fc60000000000 */
[----:B------:R-:W1:Y:S01]  /*29f0*/  LDS.128 R4, [R4+0x150] ;  /* 0x0001500004047984 */ /* 0x000e620000000c00 */
[----:B------:R-:W-:Y:S02]  /*2a00*/  PRMT R0, RZ, 0x654, R0 ;  /* 0x00000654ff007816 */ /* 0x000fe40000000000 */
[C---:B------:R-:W-:Y:S01]  /*2a10*/  ISETP.NE.AND P1, PT, R11.reuse, 0x2, PT ;  /* 0x000000020b00780c */ /* 0x040fe20003f25270 */
[----:B------:R-:W-:Y:S01]  /*2a20*/  @!PT LDS RZ, [RZ] ;  /* 0x00000000fffff984 */ /* 0x000fe20000000800 */
[----:B------:R-:W-:Y:S01]  /*2a30*/  @!PT LDS RZ, [RZ] ;  /* 0x00000000fffff984 */ /* 0x000fe20000000800 */
[----:B------:R-:W-:Y:S01]  /*2a40*/  @!PT LDS RZ, [RZ] ;  /* 0x00000000fffff984 */ /* 0x000fe20000000800 */
[----:B------:R-:W-:Y:S01]  /*2a50*/  @!PT LDS RZ, [RZ] ;  /* 0x00000000fffff984 */ /* 0x000fe20000000800 */
[----:B------:R2:W-:Y:S06]  /*2a60*/  MEMBAR.ALL.CTA ;  /* 0x0000000000007992 */ /* 0x0005ec0000008000 */
[----:B--2---:R-:W2:Y:S01]  /*2a70*/  FENCE.VIEW.ASYNC.S ;  /* 0x00000000000073c6 */ /* 0x004ea20000000000 */
[----:B------:R-:W-:Y:S01]  /*2a80*/  SEL R11, R11, RZ, P1 ;  /* 0x000000ff0b0b7207 */ /* 0x000fe20000800000 */
[----:B--2---:R2:W-:Y:S01]  /*2a90*/  SYNCS.ARRIVE.TRANS64.RED.A1T0 RZ, [R0+URZ], RZ ;  /* 0x000000ff00ff79a7 */ /* 0x0045e200081004ff */
[----:B-1----:R-:W-:-:S02]  /*2aa0*/  LOP3.LUT P3, RZ, R6, 0x1, RZ, 0xc0, !PT ;  /* 0x0000000106ff7812 */ /* 0x002fc4000786c0ff */
[----:B------:R-:W-:-:S04]  /*2ab0*/  SEL R4, RZ, 0x1, P1 ;  /* 0x00000001ff047807 */ /* 0x000fc80000800000 */
[----:B------:R-:W-:Y:S02]  /*2ac0*/  LOP3.LUT R10, R10, R4, RZ, 0x3c, !PT ;  /* 0x000000040a0a7212 */ /* 0x000fe400078e3cff */
[----:B--2---:R-:W-:-:S04]  /*2ad0*/  SEL R0, RZ, 0x1, P0 ;  /* 0x00000001ff007807 */ /* 0x004fc80000000000 */
[----:B------:R-:W-:Y:S01]  /*2ae0*/  LOP3.LUT R9, R9, R0, RZ, 0x3c, !PT ;  /* 0x0000000009097212 */ /* 0x000fe200078e3cff */
[----:B------:R-:W-:Y:S06]  /*2af0*/  @P3 BRA `(.L_x_47) ;  /* 0xfffffffc002c3947 */ /* 0x000fec000383ffff */
[----:B------:R-:W-:Y:S01]  /*2b00*/  ULEA UR5, UR6, UR37, 0x3 ;  /* 0x0000002506057291 */ /* 0x000fe2000f8e18ff */
[----:B------:R-:W-:-:S08]  /*2b10*/  SHF.L.U32 R2, R12, 0x1f, RZ ;  /* 0x0000001f0c027819 */ /* 0x000fd000000006ff */
[----:B------:R-:W1:Y:S02]  /*2b20*/  SYNCS.PHASECHK.TRANS64 P0, [UR5+0xd0], R2 ;  /* 0x0000d002ff0075a7 */ /* 0x000e640008001005 */
[----:B-1----:R-:W-:Y:S05]  /*2b30*/  @P0 BRA `(.L_x_48) ;  /* 0x0000000000080947 */ /* 0x002fea0003800000 */
[----:B------:R-:W1:Y:S02]  /*2b40*/  SYNCS.PHASECHK.TRANS64.TRYWAIT P0, [UR5+0xd0], R2 ;  /* 0x0000d002ff0075a7 */ /* 0x000e640008001105 */
[----:B-1----:R-:W-:Y:S05]  /*2b50*/  @!P0 BRA `(.L_x_49) ;  /* 0x0000006400c08947 */ /* 0x002fea0003800000 */
.L_x_48:
[----:B------:R-:W-:-:S04]  /*2b60*/  UIADD3 UR4, UPT, UPT, UR6, 0x1, URZ ;  /* 0x0000000106047890 */ /* 0x000fc8000fffe0ff */
[----:B------:R-:W-:-:S04]  /*2b70*/  UISETP.NE.AND UP0, UPT, UR4, 0x2, UPT ;  /* 0x000000020400788c */ /* 0x000fc8000bf05270 */
[----:B------:R-:W-:Y:S02]  /*2b80*/  USEL UR7, URZ, 0x1, UP0 ;  /* 0x00000001ff077887 */ /* 0x000fe40008000000 */
[----:B------:R-:W-:-:S04]  /*2b90*/  USEL UR4, UR4, URZ, UP0 ;  /* 0x000000ff04047287 */ /* 0x000fc80008000000 */
[----:B------:R-:W-:Y:S01]  /*2ba0*/  ULEA UR4, UR4, UR37, 0x3 ;  /* 0x0000002504047291 */ /* 0x000fe2000f8e18ff */
[----:B-1----:R-:W-:-:S04]  /*2bb0*/  LOP3.LUT R2, R12, UR7, RZ, 0x3c, !PT ;  /* 0x000000070c027c12 */ /* 0x002fc8000f8e3cff */
[----:B------:R-:W-:-:S04]  /*2bc0*/  SHF.L.U32 R0, R2, 0x1f, RZ ;  /* 0x0000001f02007819 */ /* 0x000fc800000006ff */
[----:B------:R-:W1:Y:S02]  /*2bd0*/  SYNCS.PHASECHK.TRANS64 P0, [UR4+0xd0], R0 ;  /* 0x0000d000ff0075a7 */ /* 0x000e640008001004 */
[----:B-1----:R-:W-:Y:S05]  /*2be0*/  @P0 EXIT ;  /* 0x000000000000094d */ /* 0x002fea0003800000 */
[----:B------:R-:W-:Y:S02]  /*2bf0*/  SHF.L.U32 R2, R2, 0x1f, RZ ;  /* 0x0000001f02027819 */ /* 0x000fe400000006ff */
[----:B------:R-:W-:-:S07]  /*2c00*/  MOV R0, UR4 ;  /* 0x0000000400007c02 */ /* 0x000fce0008000f00 */
.L_x_50:
[----:B-1----:R1:W2:Y:S02]  /*2c10*/  SYNCS.PHASECHK.TRANS64.TRYWAIT P0, [R0+URZ+0xd0], R2 ;  /* 0x0000d002000075a7 */ /* 0x0022a400080011ff */
[----:B--2---:R-:W-:Y:S05]  /*2c20*/  @!P0 NANOSLEEP.SYNCS 0x989680 ;  /* 0x009896800000895d */ /* 0x004fea0003900000 */
[----:B------:R-:W2:Y:S02]  /*2c30*/  @!P0 SYNCS.PHASECHK.TRANS64 P0, [R0+URZ+0xd0], R2 ;  /* 0x0000d002000085a7 */ /* 0x000ea400080010ff */
[----:B--2---:R-:W-:Y:S05]  /*2c40*/  @P0 EXIT ;  /* 0x000000000000094d */ /* 0x004fea0003800000 */
[----:B------:R-:W-:Y:S05]  /*2c50*/  BRA `(.L_x_50) ;  /* 0xfffffffc00ec7947 */ /* 0x000fea000383ffff */
.L_x_43:
[----:B------:R-:W-:-:S09]  /*2c60*/  UISETP.NE.AND UP1, UPT, UR8, URZ, UPT ;  /* 0x000000ff0800728c */ /* 0x000fd2000bf25270 */
[----:B------:R-:W-:Y:S05]  /*2c70*/  BRA.U UP1, `(.L_x_51) ;  /* 0x0000000d017c7547 */ /* 0x000fea000b800000 */
[----:B------:R-:W-:Y:S01]  /*2c80*/  UMOV UR4, 0x40 ;  /* 0x0000004000047882 */ /* 0x000fe20000000000 */
[----:B------:R-:W-:Y:S01]  /*2c90*/  NOP ;  /* 0x0000000000007918 */ /* 0x000fe20000000000 */
[----:B------:R-:W-:Y:S01]  /*2ca0*/  ULEA UR4, UR37, UR4, 0x18 ;  /* 0x0000000425047291 */ /* 0x000fe2000f8ec0ff */
[----:B------:R-:W-:Y:S02]  /*2cb0*/  UMOV UR5, 0x400 ;  /* 0x0000040000057882 */ /* 0x000fe40000000000 */
[----:B------:R-:W-:-:S06]  /*2cc0*/  ULEA UR37, UR37, UR5, 0x18 ;  /* 0x0000000525257291 */ /* 0x000fcc000f8ec0ff */
[----:B------:R-:W1:Y:S02]  /*2cd0*/  LDS.U8 R0, [UR4+0x1c] ;  /* 0x00001c04ff007984 */ /* 0x000e640008000000 */
[----:B-1----:R-:W-:-:S13]  /*2ce0*/  ISETP.NE.AND P0, PT, R0, RZ, PT ;  /* 0x000000ff0000720c */ /* 0x002fda0003f05270 */
[----:B------:R-:W-:Y:S05]  /*2cf0*/  @P0 BRA `(.L_x_52) ;  /* 0x0000000000580947 */ /* 0x000fea0003800000 */
[----:B------:R-:W-:-:S13]  /*2d00*/  ELECT P0, URZ, PT ;  /* 0x0000000000ff782f */ /* 0x000fda0003800000 */
[----:B------:R-:W-:Y:S05]  /*2d10*/  @!P0 BRA `(.L_x_53) ;  /* 0x0000000000608947 */ /* 0x000fea0003800000 */
[----:B------:R-:W-:Y:S01]  /*2d20*/  UMOV UR5, 0x10 ;  /* 0x0000001000057882 */ /* 0x000fe20000000000 */
[----:B------:R-:W-:Y:S01]  /*2d30*/  HFMA2 R0, -RZ, RZ, 0, 5.9604644775390625e-08 ;  /* 0x00000001ff007431 */ /* 0x000fe200000001ff */
[----:B------:R-:W-:-:S03]  /*2d40*/  MOV R2, 0xffff ;  /* 0x0000ffff00027802 */ /* 0x000fc60000000f00 */
[----:B------:R-:W-:Y:S04]  /*2d50*/  DEPBAR.LE SB1, 0x36 ;  /* 0x00009d800000791a */ /* 0x000fe80000000000 */
[----:B------:R-:W1:Y:S02]  /*2d60*/  UTCATOMSWS.FIND_AND_SET.ALIGN UP0, UR5, UR5 ;  /* 0x00000005000575e3 */ /* 0x000e640008000800 */
[----:B-1----:R-:W-:Y:S01]  /*2d70*/  MOV R3, UR5 ;  /* 0x0000000500037c02 */ /* 0x002fe20008000f00 */
[----:B------:R-:W-:Y:S06]  /*2d80*/  BRA.U UP0, `(.L_x_54) ;  /* 0x0000000100187547 */ /* 0x000fec000b800000 */
.L_x_55:
[----:B------:R-:W-:Y:S05]  /*2d90*/  NANOSLEEP 0x64 ;  /* 0x000000640000795d */ /* 0x000fea0003800000 */
[----:B------:R-:W-:-:S05]  /*2da0*/  UMOV UR5, 0x10 ;  /* 0x0000001000057882 */ /* 0x000fca0000000000 */
[----:B------:R-:W-:Y:S04]  /*2db0*/  DEPBAR.LE SB1, 0x36 ;  /* 0x00009d800000791a */ /* 0x000fe80000000000 */
[----:B------:R-:W1:Y:S02]  /*2dc0*/  UTCATOMSWS.FIND_AND_SET.ALIGN UP0, UR5, UR5 ;  /* 0x00000005000575e3 */ /* 0x000e640008000800 */
[----:B-1----:R-:W-:Y:S01]  /*2dd0*/  MOV R3, UR5 ;  /* 0x0000000500037c02 */ /* 0x002fe20008000f00 */
[----:B------:R-:W-:Y:S05]  /*2de0*/  BRA.U !UP0, `(.L_x_55) ;  /* 0xfffffffd08e87547 */ /* 0x000fea000b83ffff */
.L_x_54:
[-C--:B------:R-:W-:Y:S02]  /*2df0*/  SHF.L.U32 R2, R2, R3.reuse, RZ ;  /* 0x0000000302027219 */ /* 0x080fe400000006ff */
[----:B------:R-:W-:Y:S01]  /*2e00*/  SHF.L.U32 R0, R0, R3, RZ ;  /* 0x0000000300007219 */ /* 0x000fe200000006ff */
[----:B------:R-:W-:Y:S02]  /*2e10*/  IMAD.SHL.U32 R3, R3, 0x20, RZ ;  /* 0x0000002003037824 */ /* 0x000fe400078e00ff */
[----:B------:R1:W-:Y:S04]  /*2e20*/  ATOMS.OR RZ, [UR4+0x14], R2 ;  /* 0x00001402ffff798c */ /* 0x0003e8000b000004 */
[----:B------:R1:W-:Y:S04]  /*2e30*/  ATOMS.OR RZ, [UR4+0x18], R0 ;  /* 0x00001800ffff798c */ /* 0x0003e8000b000004 */
[----:B------:R1:W-:Y:S01]  /*2e40*/  STS [UR37+0x170], R3 ;  /* 0x00017003ff007988 */ /* 0x0003e20008000825 */
[----:B------:R-:W-:Y:S05]  /*2e50*/  BRA `(.L_x_53) ;  /* 0x0000000000107947 */ /* 0x000fea0003800000 */
.L_x_52:
[----:B------:R-:W-:Y:S02]  /*2e60*/  MOV R0, 0xffffffff ;  /* 0xffffffff00007802 */ /* 0x000fe40000000f00 */
[----:B------:R-:W-:-:S03]  /*2e70*/  MOV R2, 0x2ea0 ;  /* 0x00002ea000027802 */ /* 0x000fc60000000f00 */
[----:B------:R1:W-:Y:S04]  /*2e80*/  STS [UR37+0x170], R0 ;  /* 0x00017000ff007988 */ /* 0x0003e80008000825 */
[----:B-1-3-5:R-:W-:Y:S05]  /*2e90*/  CALL.REL.NOINC `($__internal_1_$__cuda_sm10x_tcgen05_guardrail_trap_phase_invalid_during_alloc) ;  /* 0x0000006c00087944 */ /* 0x02afea0003c00000 */
.L_x_53:
[----:B------:R-:W-:Y:S05]  /*2ea0*/  WARPSYNC.ALL ;  /* 0x0000000000007948 */ /* 0x000fea0003800000 */
[----:B------:R-:W2:Y:S01]  /*2eb0*/  S2UR UR6, SR_CgaCtaId ;  /* 0x00000000000679c3 */ /* 0x000ea20000008800 */
[----:B------:R-:W-:Y:S01]  /*2ec0*/  UMOV UR4, 0x400 ;  /* 0x0000040000047882 */ /* 0x000fe20000000000 */
[----:B------:R-:W-:-:S06]  /*2ed0*/  NOP ;  /* 0x0000000000007918 */ /* 0x000fcc0000000000 */
[----:B------:R-:W-:Y:S06]  /*2ee0*/  BAR.ARV 0x6, 0xa0 ;  /* 0x0182800000007b1d */ /* 0x000fec0000002000 */
[----:B------:R-:W4:Y:S01]  /*2ef0*/  LDCU UR7, c[0x0][0x38c] ;  /* 0x00007180ff0777ac */ /* 0x000f220008000800 */
[----:B------:R-:W-:Y:S01]  /*2f00*/  IMAD.MOV.U32 R11, RZ, RZ, 0x1 ;  /* 0x00000001ff0b7424 */ /* 0x000fe200078e00ff */
[----:B------:R-:W-:Y:S01]  /*2f10*/  CS2R R8, SRZ ;  /* 0x0000000000087805 */ /* 0x000fe2000001ff00 */
[----:B------:R-:W-:Y:S01]  /*2f20*/  IMAD.MOV.U32 R10, RZ, RZ, RZ ;  /* 0x000000ffff0a7224 */ /* 0x000fe200078e00ff */
[----:B------:R-:W-:Y:S01]  /*2f30*/  UMOV UR18, URZ ;  /* 0x000000ff00127c82 */ /* 0x000fe20008000000 */
[----:B------:R-:W-:Y:S01]  /*2f40*/  UMOV UR17, URZ ;  /* 0x000000ff00117c82 */ /* 0x000fe20008000000 */
[----:B------:R-:W-:Y:S01]  /*2f50*/  UMOV UR22, 0x0 ;  /* 0x0000000000167882 */ /* 0x000fe20000000000 */
[----:B------:R-:W-:Y:S01]  /*2f60*/  UMOV UR23, 0x8200490 ;  /* 0x0820049000177882 */ /* 0x000fe20000000000 */
[----:B------:R-:W-:Y:S01]  /*2f70*/  UMOV UR20, 0x0 ;  /* 0x0000000000147882 */ /* 0x000fe20000000000 */
[----:B------:R-:W-:Y:S01]  /*2f80*/  UMOV UR21, 0x8200490 ;  /* 0x0820049000157882 */ /* 0x000fe20000000000 */
[----:B--2---:R-:W-:Y:S01]  /*2f90*/  ULEA UR6, UR6, UR4, 0x18 ;  /* 0x0000000406067291 */ /* 0x004fe2000f8ec0ff */
[----:B------:R-:W2:Y:S03]  /*2fa0*/  LDCU UR4, c[0x0][0x38c] ;  /* 0x00007180ff0477ac */ /* 0x000ea60008000800 */
[----:B------:R-:W-:-:S02]  /*2fb0*/  UIADD3 UR11, UPT, UPT, UR6, 0x8400, URZ ;  /* 0x00008400060b7890 */ /* 0x000fc4000fffe0ff */
[----:B----4-:R-:W-:-:S03]  /*2fc0*/  UIADD3 UR7, UPT, UPT, UR7, 0x1f, URZ ;  /* 0x0000001f07077890 */ /* 0x010fc6000fffe0ff */
[----:B-1----:R-:W1:Y:S01]  /*2fd0*/  LDS R0, [UR6+0x170] ;  /* 0x00017006ff007984 */ /* 0x002e620008000800 */
[----:B------:R-:W-:Y:S02]  /*2fe0*/  UIADD3 UR12, UPT, UPT, UR6, 0x16400, URZ ;  /* 0x00016400060c7890 */ /* 0x000fe4000fffe0ff */
[----:B------:R-:W-:Y:S02]  /*2ff0*/  USHF.R.S32.HI UR5, URZ, 0x1f, UR7 ;  /* 0x0000001fff057899 */ /* 0x000fe40008011407 */
[----:B------:R-:W-:Y:S02]  /*3000*/  USHF.R.U32.HI UR11, URZ, 0x4, UR11 ;  /* 0x00000004ff0b7899 */ /* 0x000fe4000801160b */
[----:B------:R-:W-:Y:S02]  /*3010*/  ULEA.HI UR5, UR5, UR7, URZ, 0x5 ;  /* 0x0000000705057291 */ /* 0x000fe4000f8f28ff */
[----:B------:R-:W-:Y:S02]  /*3020*/  USHF.R.U32.HI UR12, URZ, 0x4, UR12 ;  /* 0x00000004ff0c7899 */ /* 0x000fe4000801160c */
[----:B------:R-:W-:-:S02]  /*3030*/  USHF.R.S32.HI UR5, URZ, 0x5, UR5 ;  /* 0x00000005ff057899 */ /* 0x000fc40008011405 */
[----:B------:R-:W-:Y:S02]  /*3040*/  ULOP3.LUT UR11, UR11, 0x3fff, URZ, 0xc0, !UPT ;  /* 0x00003fff0b0b7892 */ /* 0x000fe4000f8ec0ff */
[----:B------:R-:W-:Y:S02]  /*3050*/  UISETP.LT.AND UP0, UPT, UR5, 0x1, UPT ;  /* 0x000000010500788c */ /* 0x000fe4000bf01270 */
[----:B------:R-:W-:Y:S02]  /*3060*/  ULOP3.LUT UR12, UR12, 0x3fff, URZ, 0xc0, !UPT ;  /* 0x00003fff0c0c7892 */ /* 0x000fe4000f8ec0ff */
[----:B------:R-:W-:Y:S02]  /*3070*/  USEL UR10, UR5, 0x1, !UP0 ;  /* 0x00000001050a7887 */ /* 0x000fe4000c000000 */
[----:B------:R-:W-:Y:S02]  /*3080*/  ULOP3.LUT UR11, UR11, 0x10000, URZ, 0xfc, !UPT ;  /* 0x000100000b0b7892 */ /* 0x000fe4000f8efcff */
[----:B------:R-:W-:-:S02]  /*3090*/  ULOP3.LUT UR12, UR12, 0x10000, URZ, 0xfc, !UPT ;  /* 0x000100000c0c7892 */ /* 0x000fc4000f8efcff */
[----:B------:R-:W-:Y:S02]  /*30a0*/  UIADD3 UR10, UPT, UPT, -UR10, URZ, URZ ;  /* 0x000000ff0a0a7290 */ /* 0x000fe4000fffe1ff */
[----:B--2---:R-:W-:Y:S01]  /*30b0*/  UISETP.GE.AND UP3, UPT, UR4, 0x1, UPT ;  /* 0x000000010400788c */ /* 0x004fe2000bf66270 */
[----:B-1----:R-:W-:-:S15]  /*30c0*/  R2UR UR19, R0 ;  /* 0x00000000001372ca */ /* 0x002fde00000e0000 */
.L_x_62:
[----:B------:R-:W-:Y:S02]  /*30d0*/  LEA R0, R10, UR6, 0x3 ;  /* 0x000000060a007c11 */ /* 0x000fe4000f8e18ff */
[----:B------:R-:W-:Y:S02]  /*30e0*/  SHF.L.U32 R2, R9, 0x1f, RZ ;  /* 0x0000001f09027819 */ /* 0x000fe400000006ff */
[----:B------:R-:W-:Y:S01]  /*30f0*/  PLOP3.LUT P0, PT, PT, PT, UP3, 0x80, 0x8 ;  /* 0x000000000008781c */ /* 0x000fe20003f0f038 */
[----:B------:R-:W-:Y:S01]  /*3100*/  VIADD R3, R0, 0xd0 ;  /* 0x000000d000037836 */ /* 0x000fe20000000000 */
[----:B-1----:R-:W1:Y:S02]  /*3110*/  SYNCS.PHASECHK.TRANS64.TRYWAIT P1, [R0+URZ+0xc0], R2 ;  /* 0x0000c002000075a7 */ /* 0x002e6400080211ff */
[----:B-1--4-:R-:W-:Y:S09]  /*3120*/  @!P1 BRA `(.L_x_56) ;  /* 0x0000006000649947 */ /* 0x012ff20003800000 */
.L_x_155:
[----:B------:R-:W-:Y:S01]  /*3130*/  LEA R4, R10, UR6, 0x4 ;  /* 0x000000060a047c11 */ /* 0x000fe2000f8e20ff */
[----:B------:R-:W-:Y:S01]  /*3140*/  @UP3 ULEA UR4, UR17, UR6, 0x3 ;  /* 0x0000000611043291 */ /* 0x000fe2000f8e18ff */
[----:B------:R-:W-:Y:S01]  /*3150*/  PLOP3.LUT P2, PT, PT, PT, PT, 0x80, 0x8 ;  /* 0x000000000008781c */ /* 0x000fe20003f4f070 */
[----:B------:R-:W-:Y:S01]  /*3160*/  ULEA UR8, UR18, UR6, 0x3 ;  /* 0x0000000612087291 */ /* 0x000fe2000f8e18ff */
[----:B------:R-:W-:Y:S01]  /*3170*/  PRMT R3, RZ, 0x654, R3 ;  /* 0x00000654ff037816 */ /* 0x000fe20000000003 */
[----:B------:R-:W-:Y:S01]  /*3180*/  ULEA UR9, UR18, UR19, 0x7 ;  /* 0x0000001312097291 */ /* 0x000fe2000f8e38ff */
[----:B------:R-:W2:Y:S01]  /*3190*/  LDS.128 R4, [R4+0x150] ;  /* 0x0001500004047984 */ /* 0x000ea20000000c00 */
[----:B-1----:R-:W-:Y:S02]  /*31a0*/  @P0 SHF.L.U32 R2, R8, 0x1f, RZ ;  /* 0x0000001f08020819 */ /* 0x002fe400000006ff */
[----:B------:R-:W-:Y:S01]  /*31b0*/  SHF.L.U32 R0, R11, 0x1f, RZ ;  /* 0x0000001f0b007819 */ /* 0x000fe200000006ff */
[----:B------:R-:W-:Y:S01]  /*31c0*/  @!PT LDS RZ, [RZ] ;  /* 0x00000000fffff984 */ /* 0x000fe20000000800 */
[----:B------:R-:W-:Y:S01]  /*31d0*/  @!PT LDS RZ, [RZ] ;  /* 0x00000000fffff984 */ /* 0x000fe20000000800 */
[----:B------:R-:W-:Y:S01]  /*31e0*/  @!PT LDS RZ, [RZ] ;  /* 0x00000000fffff984 */ /* 0x000fe20000000800 */
[----:B------:R-:W-:Y:S01]  /*31f0*/  @!PT LDS RZ, [RZ] ;  /* 0x00000000fffff984 */ /* 0x000fe20000000800 */
[----:B------:R1:W-:Y:S06]  /*3200*/  MEMBAR.ALL.CTA ;  /* 0x0000000000007992 */ /* 0x0003ec0000008000 */
[----:B-1----:R-:W1:Y:S02]  /*3210*/  FENCE.VIEW.ASYNC.S ;  /* 0x00000000000073c6 */ /* 0x002e640000000000 */
[----:B-1----:R1:W-:Y:S01]  /*3220*/  SYNCS.ARRIVE.TRANS64.RED.A1T0 RZ, [R3+URZ], RZ ;  /* 0x000000ff03ff79a7 */ /* 0x0023e200081004ff */
[----:B------:R1:W4:Y:S01]  /*3230*/  @P0 SYNCS.PHASECHK.TRANS64.TRYWAIT P2, [UR4], R2 ;  /* 0x00000002ff0005a7 */ /* 0x0003220008041104 */
[----:B--2---:R-:W-:Y:S01]  /*3240*/  LOP3.LUT P1, RZ, R6, 0x1, RZ, 0xc0, !PT ;  /* 0x0000000106ff7812 */ /* 0x004fe2000782c0ff */
[----:B------:R-:W2:Y:S02]  /*3250*/  SYNCS.PHASECHK.TRANS64.TRYWAIT P0, [UR8+0x100], R0 ;  /* 0x00010000ff0075a7 */ /* 0x000ea40008001108 */
[----:B-12-4-:R-:W-:Y:S10]  /*3260*/  @!P0 BRA `(.L_x_57) ;  /* 0x0000006000288947 */ /* 0x016ff40003800000 */
.L_x_157:
[----:B------:R-:W-:Y:S01]  /*3270*/  IADD3 R10, PT, PT, R10, 0x1, RZ ;  /* 0x000000010a0a7810 */ /* 0x000fe20007ffe0ff */
[----:B------:R-:W-:Y:S06]  /*3280*/  BRA.U !UP3, `(.L_x_58) ;  /* 0x000000010b987547 */ /* 0x000fec000b800000 */
[----:B------:R-:W-:Y:S01]  /*3290*/  UPLOP3.LUT UP4, UPT, UPT, UPT, UPT, 0x40, 0x4 ;  /* 0x000000000004789c */ /* 0x000fe20003f8e870 */
[----:B------:R-:W-:Y:S01]  /*32a0*/  UMOV UR16, UR10 ;  /* 0x0000000a00107c82 */ /* 0x000fe20008000000 */
[----:B------:R-:W-:Y:S01]  /*32b0*/  UMOV UR15, UR5 ;  /* 0x00000005000f7c82 */ /* 0x000fe20008000000 */
[----:B------:R-:W-:-:S08]  /*32c0*/  UMOV UR14, UR17 ;  /* 0x00000011000e7c82 */ /* 0x000fd00008000000 */
.L_x_61:
[----:B------:R-:W-:Y:S02]  /*32d0*/  UIADD3 UR16, UPT, UPT, UR16, 0x1, URZ ;  /* 0x0000000110107890 */ /* 0x000fe4000fffe0ff */
[----:B--2---:R-:W-:Y:S02]  /*32e0*/  ULEA UR7, UR14, UR6, 0x3 ;  /* 0x000000060e077291 */ /* 0x004fe4000f8e18ff */
[----:B------:R-:W-:Y:S01]  /*32f0*/  UISETP.NE.AND UP0, UPT, UR16, URZ, UPT ;  /* 0x000000ff1000728c */ /* 0x000fe2000bf05270 */
[----:B----4-:R-:W-:Y:S10]  /*3300*/  @P2 BRA `(.L_x_59) ;  /* 0x00000000000c2947 */ /* 0x010ff40003800000 */
[----:B-1----:R-:W-:Y:S04]  /*3310*/  SHF.L.U32 R2, R8, 0x1f, RZ ;  /* 0x0000001f08027819 */ /* 0x002fe800000006ff */
[----:B------:R-:W1:Y:S02]  /*3320*/  SYNCS.PHASECHK.TRANS64.TRYWAIT P0, [UR7], R2 ;  /* 0x00000002ff0075a7 */ /* 0x000e640008001107 */
[----:B-1----:R-:W-:Y:S05]  /*3330*/  @!P0 BRA `(.L_x_60) ;  /* 0x00000060000c8947 */ /* 0x002fea0003800000 */
.L_x_59:
[----:B------:R-:W-:Y:S01]  /*3340*/  UISETP.NE.AND UP1, UPT, UR15, 0x1, UPT ;  /* 0x000000010f00788c */ /* 0x000fe2000bf25270 */
[----:B------:R-:W-:Y:S01]  /*3350*/  PLOP3.LUT P2, PT, PT, PT, PT, 0x80, 0x8 ;  /* 0x000000000008781c */ /* 0x000fe20003f4f070 */
[----:B------:R-:W-:Y:S02]  /*3360*/  UIADD3 UR17, UPT, UPT, UR14, 0x1, URZ ;  /* 0x000000010e117890 */ /* 0x000fe4000fffe0ff */
[----:B------:R-:W-:Y:S02]  /*3370*/  ULEA UR24, UR14, UR12, 0x9 ;  /* 0x0000000c0e187291 */ /* 0x000fe4000f8e48ff */
[----:B------:R-:W-:Y:S01]  /*3380*/  UISETP.NE.AND UP2, UPT, UR17, 0x7, UPT ;  /* 0x000000071100788c */ /* 0x000fe2000bf45270 */
[----:B------:R-:W-:Y:S01]  /*3390*/  PLOP3.LUT P0, PT, PT, PT, UP1, 0x80, 0x8 ;  /* 0x000000000008781c */ /* 0x000fe20003f0f018 */
[----:B------:R-:W-:Y:S02]  /*33a0*/  ULEA UR26, UR14, UR11, 0x9 ;  /* 0x0000000b0e1a7291 */ /* 0x000fe4000f8e48ff */
[----:B------:R-:W-:Y:S02]  /*33b0*/  USEL UR13, URZ, 0x1, UP2 ;  /* 0x00000001ff0d7887 */ /* 0x000fe40009000000 */
[----:B------:R-:W-:Y:S02]  /*33c0*/  USEL UR17, UR17, URZ, UP2 ;  /* 0x000000ff11117287 */ /* 0x000fe40009000000 */
[----:B------:R-:W-:Y:S02]  /*33d0*/  UIADD3 UR30, UPT, UPT, UR24, 0x2, URZ ;  /* 0x00000002181e7890 */ /* 0x000fe4000fffe0ff */
[----:B------:R-:W-:Y:S01]  /*33e0*/  @UP1 ULEA UR4, UR17, UR6, 0x3 ;  /* 0x0000000611041291 */ /* 0x000fe2000f8e18ff */
[----:B------:R-:W-:Y:S01]  /*33f0*/  LOP3.LUT R8, R8, UR13, RZ, 0x3c, !PT ;  /* 0x0000000d08087c12 */ /* 0x000fe2000f8e3cff */
[----:B------:R-:W-:Y:S02]  /*3400*/  UIADD3 UR28, UPT, UPT, UR26, 0x2, URZ ;  /* 0x000000021a1c7890 */ /* 0x000fe4000fffe0ff */
[----:B------:R-:W-:Y:S01]  /*3410*/  UIADD3 UR7, UPT, UPT, UR7, 0x38, URZ ;  /* 0x0000003807077890 */ /* 0x000fe2000fffe0ff */
[----:B-1----:R-:W-:Y:S01]  /*3420*/  @P0 SHF.L.U32 R0, R8, 0x1f, RZ ;  /* 0x0000001f08000819 */ /* 0x002fe200000006ff */
[----:B------:R-:W-:Y:S01]  /*3430*/  UMOV UR25, 0x80004020 ;  /* 0x8000402000197882 */ /* 0x000fe20000000000 */
[----:B------:R-:W-:Y:S01]  /*3440*/  UMOV UR27, 0x80004020 ;  /* 0x80004020001b7882 */ /* 0x000fe20000000000 */
[----:B------:R-:W-:Y:S01]  /*3450*/  UMOV UR31, 0x80004020 ;  /* 0x80004020001f7882 */ /* 0x000fe20000000000 */
[----:B------:R2:W4:Y:S01]  /*3460*/  @P0 SYNCS.PHASECHK.TRANS64.TRYWAIT P2, [UR4], R0 ;  /* 0x00000000ff0005a7 */ /* 0x0005220008041104 */
[----:B------:R-:W-:Y:S01]  /*3470*/  UIADD3 UR15, UPT, UPT, UR15, -0x1, URZ ;  /* 0xffffffff0f0f7890 */ /* 0x000fe2000fffe0ff */
[----:B------:R2:W-:Y:S01]  /*3480*/  UTCHMMA gdesc[UR26], gdesc[UR24], tmem[UR9], tmem[UR22], idesc[UR23], UP4 ;  /* 0x00ff16181a0075ea */ /* 0x0005e2000a000009 */
[----:B------:R-:W-:Y:S01]  /*3490*/  UPLOP3.LUT UP4, UPT, UPT, UPT, UPT, 0x80, 0x8 ;  /* 0x000000000008789c */ /* 0x000fe20003f8f070 */
[----:B------:R-:W-:Y:S01]  /*34a0*/  UMOV UR29, 0x80004020 ;  /* 0x80004020001d7882 */ /* 0x000fe20000000000 */
[----:B------:R-:W-:Y:S01]  /*34b0*/  UMOV UR14, UR17 ;  /* 0x00000011000e7c82 */ /* 0x000fe20008000000 */
[----:B------:R2:W-:Y:S01]  /*34c0*/  UTCHMMA gdesc[UR28], gdesc[UR30], tmem[UR9], tmem[UR20], idesc[UR21], UPT ;  /* 0x00ff141e1c0075ea */ /* 0x0005e2000b800009 */
[----:B------:R2:W-:Y:S01]  /*34d0*/  UTCBAR [UR7], URZ ;  /* 0x000000ff070073e9 */ /* 0x0005e200080000ff */
[----:B------:R-:W-:Y:S06]  /*34e0*/  BRA.U UP0, `(.L_x_61) ;  /* 0xfffffffd00787547 */ /* 0x000fec000b83ffff */
.L_x_58:
[----:B------:R-:W-:Y:S01]  /*34f0*/  UIADD3 UR18, UPT, UPT, UR18, 0x1, URZ ;  /* 0x0000000112127890 */ /* 0x000fe2000fffe0ff */
[C---:B------:R-:W-:Y:S01]  /*3500*/  ISETP.NE.AND P0, PT, R10.reuse, 0x2, PT ;  /* 0x000000020a00780c */ /* 0x040fe20003f05270 */
[----:B------:R-:W-:Y:S02]  /*3510*/  UIADD3 UR8, UPT, UPT, UR8, 0xe0, URZ ;  /* 0x000000e008087890 */ /* 0x000fe4000fffe0ff */
[----:B------:R-:W-:Y:S01]  /*3520*/  UISETP.NE.AND UP0, UPT, UR18, 0x4, UPT ;  /* 0x000000041200788c */ /* 0x000fe2000bf05270 */
[----:B-12---:R-:W-:Y:S02]  /*3530*/  SEL R0, RZ, 0x1, P0 ;  /* 0x00000001ff007807 */ /* 0x006fe40000000000 */
[----:B------:R-:W-:Y:S01]  /*3540*/  SEL R10, R10, RZ, P0 ;  /* 0x000000ff0a0a7207 */ /* 0x000fe20000000000 */
[----:B------:R-:W-:Y:S01]  /*3550*/  USEL UR4, URZ, 0x1, UP0 ;  /* 0x00000001ff047887 */ /* 0x000fe20008000000 */
[----:B------:R-:W-:Y:S01]  /*3560*/  LOP3.LUT R9, R9, R0, RZ, 0x3c, !PT ;  /* 0x0000000009097212 */ /* 0x000fe200078e3cff */
[----:B------:R-:W-:Y:S01]  /*3570*/  USEL UR18, UR18, URZ, UP0 ;  /* 0x000000ff12127287 */ /* 0x000fe20008000000 */
[----:B------:R1:W-:Y:S03]  /*3580*/  UTCBAR [UR8], URZ ;  /* 0x000000ff080073e9 */ /* 0x0003e600080000ff */
[----:B------:R-:W-:Y:S01]  /*3590*/  LOP3.LUT R11, R11, UR4, RZ, 0x3c, !PT ;  /* 0x000000040b0b7c12 */ /* 0x000fe2000f8e3cff */
[----:B------:R-:W-:Y:S07]  /*35a0*/  @P1 BRA `(.L_x_62) ;  /* 0xfffffff800c81947 */ /* 0x000fee000383ffff */
[----:B------:R-:W2:Y:S01]  /*35b0*/  S2UR UR4, SR_CgaCtaId ;  /* 0x00000000000479c3 */ /* 0x000ea20000008800 */
[----:B------:R-:W-:Y:S01]  /*35c0*/  ELECT P0, URZ, PT ;  /* 0x0000000000ff782f */ /* 0x000fe20003800000 */
[----:B------:R-:W-:Y:S01]  /*35d0*/  IMAD.MOV.U32 R0, RZ, RZ, 0x1 ;  /* 0x00000001ff007424 */ /* 0x000fe200078e00ff */
[----:B------:R-:W-:Y:S01]  /*35e0*/  UIADD3 UR6, UPT, UPT, UR6, 0x100, URZ ;  /* 0x0000010006067890 */ /* 0x000fe2000fffe0ff */
[----:B------:R-:W-:Y:S01]  /*35f0*/  SHF.L.U32 R2, R11, 0x1f, RZ ;  /* 0x0000001f0b027819 */ /* 0x000fe200000006ff */
[----:B------:R-:W-:-:S03]  /*3600*/  UMOV UR5, 0x40 ;  /* 0x0000004000057882 */ /* 0x000fc60000000000 */
[----:B------:R-:W-:Y:S01]  /*3610*/  UVIRTCOUNT.DEALLOC.SMPOOL 0x80 ;  /* 0x000000800000784c */ /* 0x000fe20000000000 */
[----:B--2---:R-:W-:Y:S02]  /*3620*/  ULEA UR4, UR4, UR5, 0x18 ;  /* 0x0000000504047291 */ /* 0x004fe4000f8ec0ff */
[----:B------:R-:W-:-:S07]  /*3630*/  ULEA UR5, UR18, UR6, 0x3 ;  /* 0x0000000612057291 */ /* 0x000fce000f8e18ff */
[----:B------:R2:W-:Y:S02]  /*3640*/  @P0 STS.U8 [UR4+0x1c], R0 ;  /* 0x00001c00ff000988 */ /* 0x0005e40008000004 */
[----:B------:R-:W3:Y:S02]  /*3650*/  SYNCS.PHASECHK.TRANS64.TRYWAIT P0, [UR5], R2 ;  /* 0x00000002ff0075a7 */ /* 0x000ee40008001105 */
[----:B--23--:R-:W-:Y:S05]  /*3660*/  @!P0 BRA `(.L_x_63) ;  /* 0x0000005c00588947 */ /* 0x00cfea0003800000 */
.L_x_160:
[----:B------:R-:W-:-:S04]  /*3670*/  UIADD3 UR7, UPT, UPT, UR18, 0x1, URZ ;  /* 0x0000000112077890 */ /* 0x000fc8000fffe0ff */
[----:B------:R-:W-:-:S04]  /*3680*/  UISETP.NE.AND UP0, UPT, UR7, 0x4, UPT ;  /* 0x000000040700788c */ /* 0x000fc8000bf05270 */
[----:B-1----:R-:W-:Y:S02]  /*3690*/  USEL UR8, URZ, 0x1, UP0 ;  /* 0x00000001ff087887 */ /* 0x002fe40008000000 */
[----:B------:R-:W-:-:S04]  /*36a0*/  USEL UR7, UR7, URZ, UP0 ;  /* 0x000000ff07077287 */ /* 0x000fc80008000000 */
[----:B------:R-:W-:Y:S01]  /*36b0*/  ULEA UR5, UR7, UR6, 0x3 ;  /* 0x0000000607057291 */ /* 0x000fe2000f8e18ff */
[----:B--2---:R-:W-:-:S04]  /*36c0*/  LOP3.LUT R2, R11, UR8, RZ, 0x3c, !PT ;  /* 0x000000080b027c12 */ /* 0x004fc8000f8e3cff */
[----:B------:R-:W-:-:S04]  /*36d0*/  SHF.L.U32 R3, R2, 0x1f, RZ ;  /* 0x0000001f02037819 */ /* 0x000fc800000006ff */
[----:B------:R-:W1:Y:S02]  /*36e0*/  SYNCS.PHASECHK.TRANS64.TRYWAIT P0, [UR5], R3 ;  /* 0x00000003ff0075a7 */ /* 0x000e640008001105 */
[----:B-1----:R-:W-:Y:S05]  /*36f0*/  @!P0 BRA `(.L_x_64) ;  /* 0x0000005c004c8947 */ /* 0x002fea0003800000 */
.L_x_162:
        /* <DEDUP_REMOVED lines=9> */
.L_x_164:
[----:B------:R-:W-:-:S04]  /*3790*/  UIADD3 UR7, UPT, UPT, UR7, 0x1, URZ ;  /* 0x0000000107077890 */ /* 0x000fc8000fffe0ff */
[----:B------:R-:W-:-:S04]  /*37a0*/  UISETP.NE.AND UP0, UPT, UR7, 0x4, UPT ;  /* 0x000000040700788c */ /* 0x000fc8000bf05270 */
[----:B------:R-:W-:Y:S02]  /*37b0*/  USEL UR5, URZ, 0x1, UP0 ;  /* 0x00000001ff057887 */ /* 0x000fe40008000000 */
[----:B------:R-:W-:-:S04]  /*37c0*/  USEL UR7, UR7, URZ, UP0 ;  /* 0x000000ff07077287 */ /* 0x000fc80008000000 */
[----:B------:R-:W-:Y:S01]  /*37d0*/  ULEA UR7, UR7, UR6, 0x3 ;  /* 0x0000000607077291 */ /* 0x000fe2000f8e18ff */
[----:B------:R-:W-:-:S04]  /*37e0*/  LOP3.LUT R2, R2, UR5, RZ, 0x3c, !PT ;  /* 0x0000000502027c12 */ /* 0x000fc8000f8e3cff */
[----:B------:R-:W-:-:S04]  /*37f0*/  SHF.L.U32 R2, R2, 0x1f, RZ ;  /* 0x0000001f02027819 */ /* 0x000fc800000006ff */
[----:B------:R-:W2:Y:S02]  /*3800*/  SYNCS.PHASECHK.TRANS64.TRYWAIT P0, [UR7], R2 ;  /* 0x00000002ff0075a7 */ /* 0x000ea40008001107 */
[----:B--2---:R-:W-:Y:S05]  /*3810*/  @!P0 BRA `(.L_x_66) ;  /* 0x0000005c00348947 */ /* 0x004fea0003800000 */
.L_x_166:
[----:B------:R-:W-:Y:S01]  /*3820*/  NOP ;  /* 0x0000000000007918 */ /* 0x000fe20000000000 */
[----:B-1----:R-:W1:Y:S01]  /*3830*/  LDS R0, [UR4+0x14] ;  /* 0x00001404ff007984 */ /* 0x002e620008000800 */
[----:B------:R-:W-:Y:S01]  /*3840*/  ULOP3.LUT UR6, UR19, 0xffff, URZ, 0xc0, !UPT ;  /* 0x0000ffff13067892 */ /* 0x000fe2000f8ec0ff */
[----:B------:R-:W-:Y:S01]  /*3850*/  UMOV UR8, 0xffff ;  /* 0x0000ffff00087882 */ /* 0x000fe20000000000 */
[----:B------:R-:W-:Y:S02]  /*3860*/  UMOV UR5, 0x1 ;  /* 0x0000000100057882 */ /* 0x000fe40000000000 */
[----:B------:R-:W-:-:S04]  /*3870*/  USHF.R.U32.HI UR6, URZ, 0x5, UR6 ;  /* 0x00000005ff067899 */ /* 0x000fc80008011606 */
[----:B------:R-:W-:Y:S02]  /*3880*/  USHF.L.U32 UR8, UR8, UR6, URZ ;  /* 0x0000000608087299 */ /* 0x000fe400080006ff */
[----:B------:R-:W-:-:S04]  /*3890*/  USHF.L.U32 UR5, UR5, UR6, URZ ;  /* 0x0000000605057299 */ /* 0x000fc800080006ff */
[----:B-1----:R-:W-:-:S04]  /*38a0*/  LOP3.LUT R0, R0, UR8, RZ, 0xc0, !PT ;  /* 0x0000000800007c12 */ /* 0x002fc8000f8ec0ff */
[----:B------:R-:W-:-:S13]  /*38b0*/  ISETP.NE.AND P0, PT, R0, UR8, PT ;  /* 0x0000000800007c0c */ /* 0x000fda000bf05270 */
[----:B------:R-:W-:Y:S05]  /*38c0*/  @P0 BRA `(.L_x_67) ;  /* 0x0000000000580947 */ /* 0x000fea0003800000 */
[----:B------:R-:W1:Y:S02]  /*38d0*/  LDS R0, [UR4+0x18] ;  /* 0x00001804ff007984 */ /* 0x000e640008000800 */
[----:B-1----:R-:W-:-:S04]  /*38e0*/  LOP3.LUT R0, R0, UR5, RZ, 0xc0, !PT ;  /* 0x0000000500007c12 */ /* 0x002fc8000f8ec0ff */
[----:B------:R-:W-:-:S13]  /*38f0*/  ISETP.NE.AND P0, PT, R0, UR5, PT ;  /* 0x0000000500007c0c */ /* 0x000fda000bf05270 */
[----:B------:R-:W-:Y:S05]  /*3900*/  @P0 BRA `(.L_x_68) ;  /* 0x00000000003c0947 */ /* 0x000fea0003800000 */
[----:B------:R-:W1:Y:S01]  /*3910*/  S2R R2, SR_LANEID ;  /* 0x0000000000027919 */ /* 0x000e620000000000 */
[----:B------:R-:W-:Y:S01]  /*3920*/  ULOP3.LUT UR8, URZ, UR8, URZ, 0x33, !UPT ;  /* 0x00000008ff087292 */ /* 0x000fe2000f8e33ff */
[----:B------:R-:W-:Y:S02]  /*3930*/  VOTEU.ANY UR7, UPT, PT ;  /* 0x0000000000077886 */ /* 0x000fe400038e0100 */
[----:B------:R-:W-:-:S03]  /*3940*/  UFLO.U32 UR7, UR7 ;  /* 0x00000007000772bd */ /* 0x000fc600080e0000 */
[----:B------:R-:W-:-:S04]  /*3950*/  IMAD.U32 R0, RZ, RZ, UR8 ;  /* 0x00000008ff007e24 */ /* 0x000fc8000f8e00ff */
[----:B------:R2:W3:Y:S02]  /*3960*/  REDUX UR6, R0 ;  /* 0x00000000000673c4 */ /* 0x0004e40000000000 */
[----:B------:R1:W-:Y:S02]  /*3970*/  UTCATOMSWS.AND URZ, UR8 ;  /* 0x0000000800ff79e3 */ /* 0x0003e40008000000 */
[----:B-1----:R-:W-:Y:S02]  /*3980*/  ISETP.EQ.U32.AND P0, PT, R2, UR7, PT ;  /* 0x0000000702007c0c */ /* 0x002fe4000bf02070 */
[----:B--2---:R-:W-:Y:S02]  /*3990*/  LOP3.LUT R0, RZ, UR5, RZ, 0x33, !PT ;  /* 0x00000005ff007c12 */ /* 0x004fe4000f8e33ff */
[----:B---3--:R-:W-:Y:S02]  /*39a0*/  MOV R2, UR6 ;  /* 0x0000000600027c02 */ /* 0x008fe40008000f00 */
[----:B------:R-:W1:Y:S07]  /*39b0*/  REDUX UR5, R0 ;  /* 0x00000000000573c4 */ /* 0x000e6e0000000000 */
[----:B------:R2:W-:Y:S01]  /*39c0*/  @P0 ATOMS.AND RZ, [UR4+0x14], R2 ;  /* 0x00001402ffff098c */ /* 0x0005e2000a800004 */
[----:B-1----:R-:W-:-:S05]  /*39d0*/  IMAD.U32 R0, RZ, RZ, UR5 ;  /* 0x00000005ff007e24 */ /* 0x002fca000f8e00ff */
[----:B------:R2:W-:Y:S01]  /*39e0*/  @P0 ATOMS.AND RZ, [UR4+0x18], R0 ;  /* 0x00001800ffff098c */ /* 0x0005e2000a800004 */
[----:B------:R-:W-:Y:S05]  /*39f0*/  BRA `(.L_x_69) ;  /* 0x0000000000147947 */ /* 0x000fea0003800000 */
.L_x_68:
[----:B------:R-:W-:Y:S02]  /*3a00*/  MOV R2, 0x3a20 ;  /* 0x00003a2000027802 */ /* 0x000fe40000000f00 */
[----:B----45:R-:W-:Y:S05]  /*3a10*/  CALL.REL.NOINC `($__internal_0_$__cuda_sm10x_tcgen05_guardrail_trap_col_being_dealloced_not_returned_by_alloc) ;  /* 0x00000060001c7944 */ /* 0x030fea0003c00000 */
[----:B------:R-:W-:Y:S05]  /*3a20*/  BRA `(.L_x_69) ;  /* 0x0000000000087947 */ /* 0x000fea0003800000 */
.L_x_67:
[----:B------:R-:W-:Y:S02]  /*3a30*/  MOV R2, 0x3a50 ;  /* 0x00003a5000027802 */ /* 0x000fe40000000f00 */
[----:B----45:R-:W-:Y:S05]  /*3a40*/  CALL.REL.NOINC `($__internal_2_$__cuda_sm10x_tcgen05_guardrail_trap_unallocated_columns_being_dealloced) ;  /* 0x0000006000287944 */ /* 0x030fea0003c00000 */
.L_x_69:
[----:B------:R-:W-:Y:S01]  /*3a50*/  NOP ;  /* 0x0000000000007918 */ /* 0x000fe20000000000 */
[----:B------:R-:W-:Y:S05]  /*3a60*/  EXIT ;  /* 0x000000000000794d */ /* 0x000fea0003800000 */
.L_x_51:
[----:B------:R-:W-:-:S09]  /*3a70*/  UISETP.NE.OR UP2, UPT, UR8, 0x3, !UP2 ;  /* 0x000000030800788c */ /* 0x000fd2000d745670 */
[----:B------:R-:W-:Y:S05]  /*3a80*/  BRA.U UP2, `(.L_x_70) ;  /* 0x0000001102087547 */ /* 0x000fea000b800000 */
[----:B------:R-:W1:Y:S01]  /*3a90*/  LDC R0, c[0x0][0xb30] ;  /* 0x0002cc00ff007b82 */ /* 0x000e620000000800 */
[----:B------:R-:W2:Y:S01]  /*3aa0*/  LDCU.64 UR8, c[0x0][0x888] ;  /* 0x00011100ff0877ac */ /* 0x000ea20008000a00 */
[----:B------:R-:W-:Y:S02]  /*3ab0*/  HFMA2 R27, -RZ, RZ, 0, 0 ;  /* 0x00000000ff1b7431 */ /* 0x000fe400000001ff */
[----:B------:R-:W-:Y:S01]  /*3ac0*/  IMAD.MOV.U32 R29, RZ, RZ, 0x1 ;  /* 0x00000001ff1d7424 */ /* 0x000fe200078e00ff */
[----:B------:R-:W-:Y:S01]  /*3ad0*/  MOV R25, 0x2000 ;  /* 0x0000200000197802 */ /* 0x000fe20000000f00 */
[----:B------:R-:W4:Y:S01]  /*3ae0*/  LDCU.64 UR4, c[0x0][0x890] ;  /* 0x00011200ff0477ac */ /* 0x000f220008000a00 */
[----:B------:R-:W-:Y:S01]  /*3af0*/  IMAD.MOV.U32 R28, RZ, RZ, RZ ;  /* 0x000000ffff1c7224 */ /* 0x000fe200078e00ff */
[----:B------:R-:W3:Y:S01]  /*3b00*/  LDC R24, c[0x0][0x370] ;  /* 0x0000dc00ff187b82 */ /* 0x000ee20000000800 */
[----:B------:R-:W-:Y:S01]  /*3b10*/  UMOV UR7, 0x400 ;  /* 0x0000040000077882 */ /* 0x000fe20000000000 */
[----:B------:R-:W-:-:S02]  /*3b20*/  UPLOP3.LUT UP1, UPT, UPT, UPT, UPT, 0x40, 0x4 ;  /* 0x000000000004789c */ /* 0x000fc40003f2e870 */
[----:B------:R-:W-:-:S04]  /*3b30*/  ULEA UR7, UR37, UR7, 0x18 ;  /* 0x0000000725077291 */ /* 0x000fc8000f8ec0ff */
[----:B------:R-:W3:Y:S01]  /*3b40*/  LDC R3, c[0x0][0xb0c] ;  /* 0x0002c300ff037b82 */ /* 0x000ee20000000800 */
[----:B------:R-:W-:Y:S02]  /*3b50*/  UIADD3 UR13, UPT, UPT, UR7, 0x88, URZ ;  /* 0x00000088070d7890 */ /* 0x000fe4000fffe0ff */
[----:B--2---:R-:W-:Y:S02]  /*3b60*/  UISETP.NE.U32.AND UP2, UPT, UR8, URZ, UPT ;  /* 0x000000ff0800728c */ /* 0x004fe4000bf45070 */
[----:B------:R-:W-:Y:S02]  /*3b70*/  UIADD3 UR33, UPT, UPT, UR7, 0x70, URZ ;  /* 0x0000007007217890 */ /* 0x000fe4000fffe0ff */
[----:B----4-:R-:W-:Y:S01]  /*3b80*/  UISETP.NE.U32.AND UP3, UPT, UR4, URZ, UPT ;  /* 0x000000ff0400728c */ /* 0x010fe2000bf65070 */
[----:B------:R-:W2:Y:S01]  /*3b90*/  LDC R18, c[0x0][0xb20] ;  /* 0x0002c800ff127b82 */ /* 0x000ea20000000800 */
[----:B-1----:R-:W-:Y:S01]  /*3ba0*/  ISETP.NE.AND P1, PT, R0, 0x1, PT ;  /* 0x000000010000780c */ /* 0x002fe20003f25270 */
[----:B------:R-:W-:-:S02]  /*3bb0*/  UISETP.NE.AND.EX UP2, UPT, UR9, URZ, UPT, UP2 ;  /* 0x000000ff0900728c */ /* 0x000fc4000bf45320 */
[----:B------:R-:W-:Y:S02]  /*3bc0*/  UIADD3 UR25, UPT, UPT, UR7, 0x78, URZ ;  /* 0x0000007807197890 */ /* 0x000fe4000fffe0ff */
[----:B------:R-:W-:Y:S02]  /*3bd0*/  UIADD3 UR17, UPT, UPT, UR7, 0x80, URZ ;  /* 0x0000008007117890 */ /* 0x000fe4000fffe0ff */
[----:B------:R-:W1:Y:S01]  /*3be0*/  LDC.64 R30, c[0x0][0x348] ;  /* 0x0000d200ff1e7b82 */ /* 0x000e620000000a00 */
[----:B------:R-:W-:Y:S02]  /*3bf0*/  UPRMT UR13, UR37, 0x654, UR13 ;  /* 0x00000654250d7896 */ /* 0x000fe4000800000d */
[----:B------:R-:W-:-:S05]  /*3c00*/  UISETP.NE.AND.EX UP3, UPT, UR5, URZ, UPT, UP3 ;  /* 0x000000ff0500728c */ /* 0x000fca000bf65330 */
[----:B------:R-:W4:Y:S08]  /*3c10*/  LDC.64 R16, c[0x0][0xb10] ;  /* 0x0002c400ff107b82 */ /* 0x000f300000000a00 */
[----:B------:R-:W1:Y:S08]  /*3c20*/  LDC.64 R6, c[0x0][0xb18] ;  /* 0x0002c600ff067b82 */ /* 0x000e700000000a00 */
[----:B------:R-:W1:Y:S08]  /*3c30*/  LDC.64 R4, c[0x0][0xb28] ;  /* 0x0002ca00ff047b82 */ /* 0x000e700000000a00 */
[----:B--23--:R-:W1:Y:S02]  /*3c40*/  LDC R19, c[0x0][0x374] ;  /* 0x0000dd00ff137b82 */ /* 0x00ce640000000800 */
.L_x_81:
[C---:B------:R-:W-:Y:S02]  /*3c50*/  LEA R0, R28.reuse, UR7, 0x3 ;  /* 0x000000071c007c11 */ /* 0x040fe4000f8e18ff */
[----:B------:R-:W-:Y:S02]  /*3c60*/  SHF.L.U32 R2, R27, 0x1f, RZ ;  /* 0x0000001f1b027819 */ /* 0x000fe400000006ff */
[----:B------:R-:W-:Y:S02]  /*3c70*/  LEA R20, R28, UR7, 0x4 ;  /* 0x000000071c147c11 */ /* 0x000fe4000f8e20ff */
[----:B--2---:R-:W2:Y:S02]  /*3c80*/  SYNCS.PHASECHK.TRANS64.TRYWAIT P0, [R0+URZ+0xc0], R2 ;  /* 0x0000c002000075a7 */ /* 0x004ea400080011ff */
[----:B--2---:R-:W-:Y:S05]  /*3c90*/  @!P0 BRA `(.L_x_71) ;  /* 0x00000058002c8947 */ /* 0x004fea0003800000 */
.L_x_167:
[----:B------:R-:W-:Y:S01]  /*3ca0*/  ISETP.GE.AND P0, PT, R40, 0x1, PT ;  /* 0x000000012800780c */ /* 0x000fe20003f06270 */
[----:B------:R-:W3:Y:S01]  /*3cb0*/  LDS.128 R20, [R20+0x150] ;  /* 0x0001500014147984 */ /* 0x000ee20000000c00 */
[----:B--2---:R-:W-:Y:S01]  /*3cc0*/  VIADD R0, R0, 0xd0 ;  /* 0x000000d000007836 */ /* 0x004fe20000000000 */
[----:B------:R-:W-:Y:S01]  /*3cd0*/  @!PT LDS RZ, [RZ] ;  /* 0x00000000fffff984 */ /* 0x000fe20000000800 */
[----:B------:R-:W-:Y:S01]  /*3ce0*/  @!PT LDS RZ, [RZ] ;  /* 0x00000000fffff984 */ /* 0x000fe20000000800 */
[----:B------:R-:W-:Y:S01]  /*3cf0*/  @!PT LDS RZ, [RZ] ;  /* 0x00000000fffff984 */ /* 0x000fe20000000800 */
[----:B------:R-:W-:Y:S01]  /*3d00*/  @!PT LDS RZ, [RZ] ;  /* 0x00000000fffff984 */ /* 0x000fe20000000800 */
[----:B------:R2:W-:Y:S06]  /*3d10*/  MEMBAR.ALL.CTA ;  /* 0x0000000000007992 */ /* 0x0005ec0000008000 */
[----:B--2---:R-:W2:Y:S01]  /*3d20*/  FENCE.VIEW.ASYNC.S ;  /* 0x00000000000073c6 */ /* 0x004ea20000000000 */
[----:B------:R-:W-:Y:S04]  /*3d30*/  PRMT R0, RZ, 0x654, R0 ;  /* 0x00000654ff007816 */ /* 0x000fe80000000000 */
[----:B--2---:R2:W-:Y:S01]  /*3d40*/  SYNCS.ARRIVE.TRANS64.RED.A1T0 RZ, [R0+URZ], RZ ;  /* 0x000000ff00ff79a7 */ /* 0x0045e200081004ff */
[----:B---3--:R-:W-:Y:S11]  /*3d50*/  LOP3.LUT P3, RZ, R22, 0x1, RZ, 0xc0, !PT ;  /* 0x0000000116ff7812 */ /* 0x008ff6000786c0ff */
[----:B------:R-:W-:Y:S02]  /*3d60*/  @!UPT UIADD3 URZ, UPT, UPT, URZ, URZ, URZ ;  /* 0x000000fffffff290 */ /* 0x000fe4000fffe0ff */
[----:B------:R-:W-:Y:S02]  /*3d70*/  @P3 MOV R11, R20 ;  /* 0x00000014000b3202 */ /* 0x000fe40000000f00 */
[----:B------:R-:W-:Y:S01]  /*3d80*/  @P3 LOP3.LUT R10, R21, 0xffff, RZ, 0xc0, !PT ;  /* 0x0000ffff150a3812 */ /* 0x000fe200078ec0ff */
[----:B--2---:R-:W-:Y:S06]  /*3d90*/  @!P0 BRA `(.L_x_72) ;  /* 0x0000000000a48947 */ /* 0x004fec0003800000 */
[-C--:B-1----:R-:W-:Y:S01]  /*3da0*/  IMAD.HI.U32 R0, R19, R7.reuse, RZ ;  /* 0x0000000713007227 */ /* 0x082fe200078e00ff */
[----:B------:R-:W-:Y:S02]  /*3db0*/  ISETP.NE.AND P0, PT, R6, 0x1, PT ;  /* 0x000000010600780c */ /* 0x000fe40003f05270 */
[----:B------:R-:W-:Y:S01]  /*3dc0*/  ISETP.NE.AND P2, PT, R40, 0x1, PT ;  /* 0x000000012800780c */ /* 0x000fe20003f45270 */
[----:B----4-:R-:W-:Y:S01]  /*3dd0*/  IMAD.HI.U32 R9, R24, R16, RZ ;  /* 0x0000001018097227 */ /* 0x010fe200078e00ff */
[----:B------:R-:W-:Y:S02]  /*3de0*/  SHF.R.U32.HI R0, RZ, R18, R0 ;  /* 0x00000012ff007219 */ /* 0x000fe40000011600 */
[----:B------:R-:W-:Y:S01]  /*3df0*/  ISETP.NE.AND P4, PT, R3, 0x1, PT ;  /* 0x000000010300780c */ /* 0x000fe20003f85270 */
[----:B------:R-:W-:Y:S01]  /*3e00*/  IMAD.HI.U32 R13, R10, R7, RZ ;  /* 0x000000070a0d7227 */ /* 0x000fe200078e00ff */
[----:B------:R-:W-:Y:S02]  /*3e10*/  SHF.R.U32.HI R9, RZ, R17, R9 ;  /* 0x00000011ff097219 */ /* 0x000fe40000011609 */
[----:B------:R-:W-:Y:S01]  /*3e20*/  SEL R0, R19, R0, !P0 ;  /* 0x0000000013007207 */ /* 0x000fe20004000000 */
[----:B------:R-:W-:Y:S01]  /*3e30*/  IMAD.HI.U32 R12, R11, R16, RZ ;  /* 0x000000100b0c7227 */ /* 0x000fe200078e00ff */
[----:B------:R-:W-:Y:S03]  /*3e40*/  SEL R9, R24, R9, !P4 ;  /* 0x0000000918097207 */ /* 0x000fe60006000000 */
[-C--:B------:R-:W-:Y:S01]  /*3e50*/  IMAD.HI.U32 R8, R0, R4.reuse, RZ ;  /* 0x0000000400087227 */ /* 0x080fe200078e00ff */
[----:B------:R-:W-:Y:S03]  /*3e60*/  SHF.R.U32.HI R12, RZ, R17, R12 ;  /* 0x00000011ff0c7219 */ /* 0x000fe6000001160c */
[----:B------:R-:W-:Y:S01]  /*3e70*/  IMAD.HI.U32 R2, R9, R4, RZ ;  /* 0x0000000409027227 */ /* 0x000fe200078e00ff */
[-C--:B------:R-:W-:Y:S02]  /*3e80*/  @P2 SHF.R.U32.HI R0, RZ, R5.reuse, R8 ;  /* 0x00000005ff002219 */ /* 0x080fe40000011608 */
[----:B------:R-:W-:Y:S02]  /*3e90*/  SHF.R.U32.HI R8, RZ, R18, R13 ;  /* 0x00000012ff087219 */ /* 0x000fe4000001160d */
[----:B------:R-:W-:Y:S01]  /*3ea0*/  @P2 SHF.R.U32.HI R9, RZ, R5, R2 ;  /* 0x00000005ff092219 */ /* 0x000fe20000011602 */
[----:B------:R-:W-:Y:S01]  /*3eb0*/  IMAD R0, R40, R0, RZ ;  /* 0x0000000028007224 */ /* 0x000fe200078e02ff */
[----:B------:R-:W-:Y:S02]  /*3ec0*/  SEL R8, R10, R8, !P0 ;  /* 0x000000080a087207 */ /* 0x000fe40004000000 */
[----:B------:R-:W-:Y:S01]  /*3ed0*/  SEL R2, R11, R12, !P4 ;  /* 0x0000000c0b027207 */ /* 0x000fe20006000000 */
[----:B------:R-:W-:Y:S01]  /*3ee0*/  IMAD R12, R40, R9, RZ ;  /* 0x00000009280c7224 */ /* 0x000fe200078e02ff */
[C---:B------:R-:W-:Y:S01]  /*3ef0*/  ISETP.GE.AND P0, PT, R8.reuse, R0, PT ;  /* 0x000000000800720c */ /* 0x040fe20003f06270 */
[----:B------:R-:W-:Y:S03]  /*3f00*/  IMAD.HI.U32 R0, R8, R4, RZ ;  /* 0x0000000408007227 */ /* 0x000fe600078e00ff */
[----:B------:R-:W-:Y:S02]  /*3f10*/  ISETP.GE.OR P0, PT, R2, R12, P0 ;  /* 0x0000000c0200720c */ /* 0x000fe40000706670 */
[-C--:B------:R-:W-:Y:S04]  /*3f20*/  SHF.R.U32.HI R0, RZ, R5.reuse, R0 ;  /* 0x00000005ff007219 */ /* 0x080fe80000011600 */
[----:B------:R-:W-:Y:S05]  /*3f30*/  SEL R13, R8, R0, !P2 ;  /* 0x00000000080d7207 */ /* 0x000fea0005000000 */
[----:B------:R-:W-:Y:S02]  /*3f40*/  IMAD.MOV R12, RZ, RZ, -R13 ;  /* 0x000000ffff0c7224 */ /* 0x000fe400078e0a0d */
[----:B------:R-:W-:Y:S04]  /*3f50*/  @!P0 IMAD.HI.U32 R0, R2, R4, RZ ;  /* 0x0000000402008227 */ /* 0x000fe800078e00ff */
[----:B------:R-:W-:Y:S01]  /*3f60*/  IMAD R12, R40, R12, R8 ;  /* 0x0000000c280c7224 */ /* 0x000fe200078e0208 */
[----:B------:R-:W-:Y:S04]  /*3f70*/  @!P0 SHF.R.U32.HI R0, RZ, R5, R0 ;  /* 0x00000005ff008219 */ /* 0x000fe80000011600 */
[----:B------:R-:W-:Y:S04]  /*3f80*/  @!P0 SEL R0, R2, R0, !P2 ;  /* 0x0000000002008207 */ /* 0x000fe80005000000 */
[----:B------:R-:W-:Y:S01]  /*3f90*/  @!P0 IADD3 R13, PT, PT, R13, -R0, RZ ;  /* 0x800000000d0d8210 */ /* 0x000fe20007ffe0ff */
[----:B------:R-:W-:Y:S01]  /*3fa0*/  @!P0 IMAD R0, R9, R12, R0 ;  /* 0x0000000c09008224 */ /* 0x000fe200078e0200 */
[----:B------:R-:W-:Y:S01]  /*3fb0*/  IADD3 R9, PT, PT, -R8, RZ, RZ ;  /* 0x000000ff08097210 */ /* 0x000fe20007ffe1ff */
[--C-:B------:R-:W-:Y:S02]  /*3fc0*/  IMAD.MOV R12, RZ, RZ, -R2.reuse ;  /* 0x000000ffff0c7224 */ /* 0x100fe400078e0a02 */
[----:B------:R-:W-:Y:S02]  /*3fd0*/  @!P0 IMAD R8, R13, R40, R2 ;  /* 0x000000280d088224 */ /* 0x000fe400078e0202 */
[----:B------:R-:W-:Y:S02]  /*3fe0*/  @!P0 IMAD.MOV.U32 R2, RZ, RZ, R0 ;  /* 0x000000ffff028224 */ /* 0x000fe400078e0000 */
[----:B------:R-:W-:Y:S02]  /*3ff0*/  IMAD R11, R3, R12, R11 ;  /* 0x0000000c030b7224 */ /* 0x000fe400078e020b */
[----:B------:R-:W-:Y:S02]  /*4000*/  IMAD R10, R6, R9, R10 ;  /* 0x00000009060a7224 */ /* 0x000fe400078e020a */
[----:B------:R-:W-:Y:S02]  /*4010*/  IMAD R11, R2, R3, R11 ;  /* 0x00000003020b7224 */ /* 0x000fe400078e020b */
[----:B------:R-:W-:Y:S02]  /*4020*/  IMAD R10, R8, R6, R10 ;  /* 0x00000006080a7224 */ /* 0x000fe400078e020a */
.L_x_72:
[----:B------:R-:W-:Y:S05]  /*4030*/  BRA.U UP1, `(.L_x_73) ;  /* 0x0000000101107547 */ /* 0x000fea000b800000 */
[----:B------:R-:W-:Y:S04]  /*4040*/  MOV R2, UR6 ;  /* 0x0000000600027c02 */ /* 0x000fe80008000f00 */
[----:B------:R-:W-:Y:S04]  /*4050*/  SHF.L.U32 R2, R2, 0x1f, RZ ;  /* 0x0000001f02027819 */ /* 0x000fe800000006ff */
[----:B------:R-:W2:Y:S02]  /*4060*/  SYNCS.PHASECHK.TRANS64.TRYWAIT P0, [UR7+0xb8], R2 ;  /* 0x0000b802ff0075a7 */ /* 0x000ea40008001107 */
[----:B--2---:R-:W-:Y:S05]  /*4070*/  @!P0 BRA `(.L_x_74) ;  /* 0x0000005400488947 */ /* 0x004fea0003800000 */
.L_x_73:
[----:B------:R-:W-:Y:S02]  /*4080*/  R2UR UR35, R15 ;  /* 0x000000000f2372ca */ /* 0x000fe400000e0000 */
[----:B------:R-:W-:Y:S02]  /*4090*/  R2UR UR34, R14 ;  /* 0x000000000e2272ca */ /* 0x000fe400000e0000 */
[----:B------:R-:W-:Y:S02]  /*40a0*/  ISETP.NE.U32.AND P2, PT, RZ, UR4, PT ;  /* 0x00000004ff007c0c */ /* 0x000fe4000bf45070 */
[----:B------:R-:W-:Y:S02]  /*40b0*/  SHF.L.U32 R14, R29, 0x1f, RZ ;  /* 0x0000001f1d0e7819 */ /* 0x000fe400000006ff */
[----:B------:R-:W-:Y:S05]  /*40c0*/  ISETP.NE.AND.EX P2, PT, RZ, UR5, PT, P2 ;  /* 0x00000005ff007c0c */ /* 0x000fea000bf45320 */
[----:B------:R-:W-:Y:S02]  /*40d0*/  USHF.L.U32 UR35, UR35, 0x7, URZ ;  /* 0x0000000723237899 */ /* 0x000fe400080006ff */
[----:B------:R-:W-:Y:S01]  /*40e0*/  USHF.L.U32 UR34, UR34, 0x7, URZ ;  /* 0x0000000722227899 */ /* 0x000fe200080006ff */
[----:B------:R-:W-:Y:S11]  /*40f0*/  BRA.U !UP3, `(.L_x_75) ;  /* 0x000000010b347547 */ /* 0x000ff6000b800000 */
[----:B------:R-:W-:Y:S01]  /*4100*/  UPLOP3.LUT UP0, UPT, UPT, UPT, UP2, 0x80, 0x8 ;  /* 0x000000000008789c */ /* 0x000fe20003f0f020 */
[----:B--2---:R-:W-:Y:S02]  /*4110*/  HFMA2 R0, -RZ, RZ, 0, 5.9604644775390625e-08 ;  /* 0x00000001ff007431 */ /* 0x004fe400000001ff */
[----:B------:R-:W-:Y:S03]  /*4120*/  IMAD.MOV.U32 R88, RZ, RZ, 0x1 ;  /* 0x00000001ff587424 */ /* 0x000fe600078e00ff */
[----:B------:R-:W-:Y:S05]  /*4130*/  PLOP3.LUT P0, PT, PT, PT, UP0, 0x80, 0x8 ;  /* 0x000000000008781c */ /* 0x000fea0003f0f008 */
[----:B------:R-:W2:Y:S01]  /*4140*/  @UP0 LDCU.64 UR10, c[0x0][0x888] ;  /* 0x00011100ff0a07ac */ /* 0x000ea20008000a00 */
[----:B------:R-:W-:Y:S07]  /*4150*/  @UP0 UIMAD UR8, UR36, UR4, URZ ;  /* 0x00000004240802a4 */ /* 0x000fee000f8e02ff */
[----:B------:R-:W-:Y:S01]  /*4160*/  @!P0 PRMT R88, R0, 0x7610, R88 ;  /* 0x0000761000588816 */ /* 0x000fe20000000058 */
[----:B--2---:R-:W-:Y:S03]  /*4170*/  @UP0 UIMAD.WIDE UR10, UR8, 0x4, UR10 ;  /* 0x00000004080a08a5 */ /* 0x004fe6000f8e020a */
[----:B------:R-:W2:Y:S03]  /*4180*/  @!UP0 LDCU UR8, c[0x0][0x880] ;  /* 0x00011000ff0887ac */ /* 0x000ea60008000800 */
[----:B------:R-:W-:Y:S01]  /*4190*/  IMAD.U32 R8, RZ, RZ, UR10 ;  /* 0x0000000aff087e24 */ /* 0x000fe2000f8e00ff */
[----:B------:R-:W-:Y:S05]  /*41a0*/  MOV R9, UR11 ;  /* 0x0000000b00097c02 */ /* 0x000fea0008000f00 */
[----:B-----5:R3:W5:Y:S02]  /*41b0*/  @P0 LDG.E R49, desc[UR46][R8.64] ;  /* 0x0000002e08310981 */ /* 0x020764000c1e1900 */
[----:B--23--:R-:W-:Y:S07]  /*41c0*/  @!P0 IMAD.U32 R49, RZ, RZ, UR8 ;  /* 0x00000008ff318e24 */ /* 0x00cfee000f8e00ff */
.L_x_75:
[----:B-----5:R-:W-:Y:S01]  /*41d0*/  @!P2 FSETP.EQ.AND P0, PT, R49, RZ, PT ;  /* 0x000000ff3100a20b */ /* 0x020fe20003f02000 */
[----:B------:R-:W-:Y:S01]  /*41e0*/  @!UPT UIADD3 URZ, UPT, UPT, URZ, URZ, URZ ;  /* 0x000000fffffff290 */ /* 0x000fe2000fffe0ff */
[----:B------:R-:W-:Y:S11]  /*41f0*/  @!P2 BRA `(.L_x_76) ;  /* 0x000000000014a947 */ /* 0x000ff60003800000 */
[----:B------:R-:W-:Y:S02]  /*4200*/  LOP3.LUT P2, RZ, R88, 0xff, RZ, 0xc0, !PT ;  /* 0x000000ff58ff7812 */ /* 0x000fe4000784c0ff */
[----:B------:R-:W-:Y:S04]  /*4210*/  PLOP3.LUT P0, PT, PT, PT, UP0, 0x80, 0x8 ;  /* 0x000000000008781c */ /* 0x000fe80003f0f008 */
[----:B------:R-:W-:Y:S07]  /*4220*/  PLOP3.LUT P0, PT, P0, PT, PT, 0x8, 0x80 ;  /* 0x000000000080781c */ /* 0x000fee000070e170 */
[----:B------:R-:W-:Y:S11]  /*4230*/  @P2 FSETP.EQ.AND P0, PT, R49, RZ, PT ;  /* 0x000000ff3100220b */ /* 0x000ff60003f02000 */
[----:B------:R-:W-:Y:S02]  /*4240*/  @!UPT UIADD3 URZ, UPT, UPT, URZ, URZ, URZ ;  /* 0x000000fffffff290 */ /* 0x000fe4000fffe0ff */
.L_x_76:
[----:B------:R-:W3:Y:S01]  /*4250*/  SYNCS.PHASECHK.TRANS64.TRYWAIT P2, [UR7+0x90], R14 ;  /* 0x0000900eff0075a7 */ /* 0x000ee20008041107 */
[----:B------:R-:W-:Y:S04]  /*4260*/  ELECT P4, URZ, PT ;  /* 0x0000000000ff782f */ /* 0x000fe80003880000 */
[----:B------:R-:W-:Y:S11]  /*4270*/  PLOP3.LUT P4, PT, P0, P4, PT, 0xf2, 0x2f ;  /* 0x00000000002f781c */ /* 0x000ff60000789e72 */
[----:B------:R-:W-:Y:S02]  /*4280*/  @!UPT UIADD3 URZ, UPT, UPT, URZ, URZ, URZ ;  /* 0x000000fffffff290 */ /* 0x000fe4000fffe0ff */
[----:B-1----:R-:W-:Y:S05]  /*4290*/  @!P4 IADD3 R8, P0, PT, R30, 0x580, RZ ;  /* 0x000005801e08c810 */ /* 0x002fea0007f1e0ff */
[----:B--2---:R-:W-:Y:S01]  /*42a0*/  @!P4 IMAD.X R2, RZ, RZ, R31, P0 ;  /* 0x000000ffff02c224 */ /* 0x004fe200000e061f */
[----:B---3--:R-:W-:Y:S07]  /*42b0*/  @!P2 BRA `(.L_x_77) ;  /* 0x0000005000d0a947 */ /* 0x008fee0003800000 */
.L_x_170:
[----:B------:R-:W-:Y:S01]  /*42c0*/  @!P4 R2UR UR8, R2 ;  /* 0x000000000208c2ca */ /* 0x000fe200000e0000 */
[----:B------:R-:W-:Y:S01]  /*42d0*/  VOTEU.ALL UP1, P4 ;  /* 0x0000000000ff7886 */ /* 0x000fe20002020000 */
[----:B------:R-:W-:Y:S01]  /*42e0*/  @!P4 R2UR UR9, R8 ;  /* 0x000000000809c2ca */ /* 0x000fe200000e0000 */
[----:B-1----:R-:W-:Y:S01]  /*42f0*/  @!P4 IMAD.MOV.U32 R0, RZ, RZ, 0x2000 ;  /* 0x00002000ff00c424 */ /* 0x002fe200078e00ff */
[----:B------:R-:W-:Y:S01]  /*4300*/  UMOV UR10, 0x0 ;  /* 0x00000000000a7882 */ /* 0x000fe20000000000 */
[----:B------:R-:W-:Y:S01]  /*4310*/  UMOV UR11, 0x10000000 ;  /* 0x10000000000b7882 */ /* 0x000fe20000000000 */
[----:B------:R-:W-:Y:S01]  /*4320*/  @!UP1 UIADD3 UR32, UPT, UPT, UR7, 0x200, URZ ;  /* 0x0000020007209890 */ /* 0x000fe2000fffe0ff */
[----:B------:R-:W-:Y:S06]  /*4330*/  VOTEU.ALL UP1, P4 ;  /* 0x0000000000ff7886 */ /* 0x000fec0002020000 */
[----:B------:R-:W-:Y:S01]  /*4340*/  IMAD.U32 R9, RZ, RZ, UR8 ;  /* 0x00000008ff097e24 */ /* 0x000fe2000f8e00ff */
[----:B------:R-:W-:Y:S01]  /*4350*/  UPRMT UR8, UR37, 0x654, UR33 ;  /* 0x0000065425087896 */ /* 0x000fe20008000021 */
[----:B------:R-:W-:Y:S03]  /*4360*/  IMAD.U32 R8, RZ, RZ, UR9 ;  /* 0x00000009ff087e24 */ /* 0x000fe6000f8e00ff */
[----:B------:R-:W-:Y:S02]  /*4370*/  @!P4 R2UR UR15, R9 ;  /* 0x00000000090fc2ca */ /* 0x000fe400000e0000 */
[----:B------:R-:W-:Y:S02]  /*4380*/  @!P4 R2UR UR14, R8 ;  /* 0x00000000080ec2ca */ /* 0x000fe400000e0000 */
[----:B------:R-:W-:Y:S05]  /*4390*/  @!P4 IADD3 R8, P0, PT, R30, 0x580, RZ ;  /* 0x000005801e08c810 */ /* 0x000fea0007f1e0ff */
[----:B------:R-:W-:Y:S06]  /*43a0*/  @!P4 IMAD.X R2, RZ, RZ, R31, P0 ;  /* 0x000000ffff02c224 */ /* 0x000fec00000e061f */
[----:B------:R1:W-:Y:S01]  /*43b0*/  @!UP1 UTMALDG.3D [UR32], [UR14], desc[UR10] ;  /* 0x00000a200e0095b4 */ /* 0x0003e20008011000 */
[----:B------:R1:W-:Y:S01]  /*43c0*/  @!P4 SYNCS.ARRIVE.TRANS64.RED.A0TR RZ, [UR7+0x70], R0 ;  /* 0x00007000ffffc9a7 */ /* 0x0003e20008300407 */
[----:B------:R-:W-:Y:S01]  /*43d0*/  SYNCS.ARRIVE.TRANS64.RED.A1T0 RZ, [UR8], RZ ;  /* 0x000000ffffff79a7 */ /* 0x000fe20008100408 */
[----:B------:R-:W2:Y:S02]  /*43e0*/  SYNCS.PHASECHK.TRANS64.TRYWAIT P2, [UR7+0x98], R14 ;  /* 0x0000980eff0075a7 */ /* 0x000ea40008041107 */
[----:B-12---:R-:W-:Y:S05]  /*43f0*/  @!P2 BRA `(.L_x_78) ;  /* 0x000000500098a947 */ /* 0x006fea0003800000 */
.L_x_172:
[----:B------:R-:W-:Y:S01]  /*4400*/  @!P4 R2UR UR8, R2 ;  /* 0x000000000208c2ca */ /* 0x000fe200000e0000 */
[----:B------:R-:W-:Y:S01]  /*4410*/  VOTEU.ALL UP1, P4 ;  /* 0x0000000000ff7886 */ /* 0x000fe20002020000 */
[----:B------:R-:W-:Y:S01]  /*4420*/  @!P4 R2UR UR9, R8 ;  /* 0x000000000809c2ca */ /* 0x000fe200000e0000 */
[----:B-1----:R-:W-:Y:S01]  /*4430*/  @!P4 IMAD.MOV.U32 R0, RZ, RZ, 0x2000 ;  /* 0x00002000ff00c424 */ /* 0x002fe200078e00ff */
[----:B------:R-:W-:Y:S01]  /*4440*/  UMOV UR10, 0x0 ;  /* 0x00000000000a7882 */ /* 0x000fe20000000000 */
[----:B------:R-:W-:Y:S01]  /*4450*/  UMOV UR11, 0x10000000 ;  /* 0x10000000000b7882 */ /* 0x000fe20000000000 */
[----:B------:R-:W-:Y:S02]  /*4460*/  @!UP1 UIADD3 UR26, UPT, UPT, UR34, 0x20, URZ ;  /* 0x00000020221a9890 */ /* 0x000fe4000fffe0ff */
[----:B------:R-:W-:Y:S01]  /*4470*/  @!UP1 UIADD3 UR24, UPT, UPT, UR7, 0x2200, URZ ;  /* 0x0000220007189890 */ /* 0x000fe2000fffe0ff */
[----:B------:R-:W-:Y:S01]  /*4480*/  VOTEU.ALL UP1, P4 ;  /* 0x0000000000ff7886 */ /* 0x000fe20002020000 */
[----:B------:R-:W-:Y:S01]  /*4490*/  UMOV UR27, UR35 ;  /* 0x00000023001b7c82 */ /* 0x000fe20008000000 */
[----:B------:R-:W-:Y:S02]  /*44a0*/  UMOV UR28, UR36 ;  /* 0x00000024001c7c82 */ /* 0x000fe40008000000 */
        /* <DEDUP_REMOVED lines=12> */
.L_x_174:
[----:B------:R-:W2:Y:S01]  /*4570*/  LDC.64 R12, c[0x0][0xb18] ;  /* 0x0002c600ff0c7b82 */ /* 0x000ea20000000a00 */
[----:B------:R-:W-:Y:S01]  /*4580*/  @!P4 R2UR UR8, R2 ;  /* 0x000000000208c2ca */ /* 0x000fe200000e0000 */
[----:B------:R-:W-:Y:S01]  /*4590*/  VOTEU.ALL UP1, P4 ;  /* 0x0000000000ff7886 */ /* 0x000fe20002020000 */
[----:B------:R-:W-:Y:S01]  /*45a0*/  @!P4 R2UR UR9, R8 ;  /* 0x000000000809c2ca */ /* 0x000fe200000e0000 */
[----:B-1----:R-:W-:Y:S01]  /*45b0*/  @!P4 IMAD.MOV.U32 R0, RZ, RZ, 0x2000 ;  /* 0x00002000ff00c424 */ /* 0x002fe200078e00ff */
[----:B------:R-:W-:Y:S03]  /*45c0*/  UMOV UR10, 0x0 ;  /* 0x00000000000a7882 */ /* 0x000fe60000000000 */
[----:B------:R-:W1:Y:S01]  /*45d0*/  @!P1 LDC R2, c[0x0][0xb0c] ;  /* 0x0002c300ff029b82 */ /* 0x000e620000000800 */
[----:B------:R-:W-:Y:S01]  /*45e0*/  @!UP1 UIADD3 UR18, UPT, UPT, UR34, 0x40, URZ ;  /* 0x0000004022129890 */ /* 0x000fe2000fffe0ff */
[----:B------:R-:W-:Y:S01]  /*45f0*/  @P3 SHF.R.U32.HI R26, RZ, 0x10, R21 ;  /* 0x00000010ff1a3819 */ /* 0x000fe20000011615 */
[----:B------:R-:W-:Y:S01]  /*4600*/  @!UP1 UIADD3 UR16, UPT, UPT, UR7, 0x4200, URZ ;  /* 0x0000420007109890 */ /* 0x000fe2000fffe0ff */
[----:B------:R-:W-:Y:S01]  /*4610*/  VIADD R28, R28, 0x1 ;  /* 0x000000011c1c7836 */ /* 0x000fe20000000000 */
[----:B------:R-:W-:Y:S01]  /*4620*/  VOTEU.ALL UP1, P4 ;  /* 0x0000000000ff7886 */ /* 0x000fe20002020000 */
[----:B------:R-:W-:Y:S01]  /*4630*/  UMOV UR11, 0x10000000 ;  /* 0x10000000000b7882 */ /* 0x000fe20000000000 */
[----:B------:R-:W-:Y:S01]  /*4640*/  UMOV UR19, UR35 ;  /* 0x0000002300137c82 */ /* 0x000fe20008000000 */
[----:B------:R-:W-:Y:S01]  /*4650*/  IMAD.U32 R9, RZ, RZ, UR8 ;  /* 0x00000008ff097e24 */ /* 0x000fe2000f8e00ff */
[----:B------:R-:W-:Y:S01]  /*4660*/  UMOV UR20, UR36 ;  /* 0x0000002400147c82 */ /* 0x000fe20008000000 */
[----:B------:R-:W-:Y:S01]  /*4670*/  IMAD.U32 R8, RZ, RZ, UR9 ;  /* 0x00000009ff087e24 */ /* 0x000fe2000f8e00ff */
[----:B------:R-:W-:Y:S02]  /*4680*/  UPRMT UR8, UR37, 0x654, UR17 ;  /* 0x0000065425087896 */ /* 0x000fe40008000011 */
[----:B------:R-:W-:Y:S02]  /*4690*/  @!P4 R2UR UR15, R9 ;  /* 0x00000000090fc2ca */ /* 0x000fe400000e0000 */
[----:B------:R-:W-:Y:S02]  /*46a0*/  @!P4 R2UR UR14, R8 ;  /* 0x00000000080ec2ca */ /* 0x000fe400000e0000 */
[----:B------:R-:W3:Y:S11]  /*46b0*/  LDC.64 R8, c[0x0][0xb10] ;  /* 0x0002c400ff087b82 */ /* 0x000ef60000000a00 */
[----:B------:R1:W-:Y:S01]  /*46c0*/  @!UP1 UTMALDG.3D [UR16], [UR14], desc[UR10] ;  /* 0x00000a100e0095b4 */ /* 0x0003e20008011000 */
[----:B------:R5:W-:Y:S01]  /*46d0*/  @!P4 SYNCS.ARRIVE.TRANS64.RED.A0TR RZ, [UR7+0x80], R0 ;  /* 0x00008000ffffc9a7 */ /* 0x000be20008300407 */
[C---:B---3--:R-:W-:Y:S01]  /*46e0*/  @!P1 IMAD.HI.U32 R8, R11.reuse, R8, RZ ;  /* 0x000000080b089227 */ /* 0x048fe200078e00ff */
[----:B--2---:R-:W-:Y:S02]  /*46f0*/  @!P1 ISETP.NE.AND P0, PT, R12, 0x1, PT ;  /* 0x000000010c00980c */ /* 0x004fe40003f05270 */
[----:B-1----:R-:W-:Y:S01]  /*4700*/  @!P1 ISETP.NE.AND P2, PT, R2, 0x1, PT ;  /* 0x000000010200980c */ /* 0x002fe20003f45270 */
[----:B------:R-:W-:Y:S01]  /*4710*/  SYNCS.ARRIVE.TRANS64.RED.A1T0 RZ, [UR8], RZ ;  /* 0x000000ffffff79a7 */ /* 0x000fe20008100408 */
[C---:B------:R-:W-:Y:S01]  /*4720*/  @!P1 IMAD.HI.U32 R13, R10.reuse, R13, RZ ;  /* 0x0000000d0a0d9227 */ /* 0x040fe200078e00ff */
[----:B------:R-:W-:Y:S04]  /*4730*/  @!P1 SHF.R.U32.HI R8, RZ, R9, R8 ;  /* 0x00000009ff089219 */ /* 0x000fe80000011608 */
[----:B------:R-:W-:Y:S01]  /*4740*/  @!P1 SEL R8, R11, R8, !P2 ;  /* 0x000000080b089207 */ /* 0x000fe20005000000 */
[----:B------:R-:W1:Y:S01]  /*4750*/  SYNCS.PHASECHK.TRANS64.TRYWAIT P5, [UR7+0xa8], R14 ;  /* 0x0000a80eff0075a7 */ /* 0x000e6200080a1107 */
[----:B-----5:R-:W2:Y:S02]  /*4760*/  @!P1 LDC R0, c[0x0][0xb20] ;  /* 0x0002c800ff009b82 */ /* 0x020ea40000000800 */
[----:B--2---:R-:W-:Y:S04]  /*4770*/  @!P1 SHF.R.U32.HI R0, RZ, R0, R13 ;  /* 0x00000000ff009219 */ /* 0x004fe8000001160d */
[----:B------:R-:W-:Y:S05]  /*4780*/  @!P1 SEL R9, R10, R0, !P0 ;  /* 0x000000000a099207 */ /* 0x000fea0004000000 */
[----:B------:R-:W-:Y:S02]  /*4790*/  @!P1 IMAD.IADD R0, R9, 0x1, -R8 ;  /* 0x0000000109009824 */ /* 0x000fe400078e0a08 */
[----:B------:R-:W-:Y:S02]  /*47a0*/  @!P1 IMAD.IADD R8, R8, 0x1, -R9 ;  /* 0x0000000108089824 */ /* 0x000fe400078e0a09 */
[----:B------:R-:W-:Y:S02]  /*47b0*/  @!P1 IMAD R11, R0, R2, R11 ;  /* 0x00000002000b9224 */ /* 0x000fe400078e020b */
[----:B------:R-:W-:Y:S01]  /*47c0*/  @!P1 IMAD R10, R8, R12, R10 ;  /* 0x0000000c080a9224 */ /* 0x000fe200078e020a */
[----:B-1----:R-:W-:Y:S06]  /*47d0*/  @!P5 BRA `(.L_x_80) ;  /* 0x0000004c00d0d947 */ /* 0x002fec0003800000 */
.L_x_176:
[----:B------:R-:W-:Y:S01]  /*47e0*/  @!P4 IADD3 R2, P0, PT, R30, 0x580, RZ ;  /* 0x000005801e02c810 */ /* 0x000fe20007f1e0ff */
[----:B------:R-:W-:Y:S01]  /*47f0*/  VOTEU.ALL UP1, P4 ;  /* 0x0000000000ff7886 */ /* 0x000fe20002020000 */
[----:B------:R-:W-:Y:S01]  /*4800*/  UMOV UR18, 0x0 ;  /* 0x0000000000127882 */ /* 0x000fe20000000000 */
[----:B------:R-:W-:Y:S01]  /*4810*/  UMOV UR19, 0x10000000 ;  /* 0x1000000000137882 */ /* 0x000fe20000000000 */
[----:B------:R-:W-:Y:S01]  /*4820*/  @!P4 R2UR UR9, R2 ;  /* 0x000000000209c2ca */ /* 0x000fe200000e0000 */
[----:B-1----:R-:W-:Y:S01]  /*4830*/  @!P4 IMAD.X R0, RZ, RZ, R31, P0 ;  /* 0x000000ffff00c224 */ /* 0x002fe200000e061f */
[----:B------:R-:W-:Y:S01]  /*4840*/  @!UP1 UIADD3 UR10, UPT, UPT, UR34, 0x60, URZ ;  /* 0x00000060220a9890 */ /* 0x000fe2000fffe0ff */
[----:B------:R-:W-:Y:S01]  /*4850*/  ISETP.NE.AND P0, PT, R28, 0x2, PT ;  /* 0x000000021c00780c */ /* 0x000fe20003f05270 */
[----:B------:R-:W-:Y:S01]  /*4860*/  UMOV UR11, UR35 ;  /* 0x00000023000b7c82 */ /* 0x000fe20008000000 */
[----:B------:R-:W-:Y:S01]  /*4870*/  UMOV UR12, UR36 ;  /* 0x00000024000c7c82 */ /* 0x000fe20008000000 */
[----:B------:R-:W-:Y:S01]  /*4880*/  @!P4 R2UR UR8, R0 ;  /* 0x000000000008c2ca */ /* 0x000fe200000e0000 */
[----:B------:R-:W-:Y:S01]  /*4890*/  IMAD.IADD R14, R10, 0x1, R86 ;  /* 0x000000010a0e7824 */ /* 0x000fe200078e0256 */
[----:B------:R-:W-:Y:S01]  /*48a0*/  @P3 R2UR UR36, R26 ;  /* 0x000000001a2432ca */ /* 0x000fe200000e0000 */
[----:B------:R-:W-:Y:S01]  /*48b0*/  IMAD.IADD R15, R11, 0x1, R87 ;  /* 0x000000010b0f7824 */ /* 0x000fe200078e0257 */
[----:B------:R-:W-:Y:S02]  /*48c0*/  SEL R0, RZ, 0x1, P0 ;  /* 0x00000001ff007807 */ /* 0x000fe40000000000 */
[----:B------:R-:W-:Y:S01]  /*48d0*/  LOP3.LUT R29, R29, 0x1, RZ, 0x3c, !PT ;  /* 0x000000011d1d7812 */ /* 0x000fe200078e3cff */
[----:B------:R-:W-:Y:S01]  /*48e0*/  IMAD.U32 R8, RZ, RZ, UR9 ;  /* 0x00000009ff087e24 */ /* 0x000fe2000f8e00ff */
[----:B------:R-:W-:Y:S01]  /*48f0*/  @!UP1 UIADD3 UR9, UPT, UPT, UR7, 0x88, URZ ;  /* 0x0000008807099890 */ /* 0x000fe2000fffe0ff */
[----:B------:R-:W-:Y:S02]  /*4900*/  LOP3.LUT R27, R27, R0, RZ, 0x3c, !PT ;  /* 0x000000001b1b7212 */ /* 0x000fe400078e3cff */
[----:B------:R-:W-:Y:S02]  /*4910*/  SEL R28, R28, RZ, P0 ;  /* 0x000000ff1c1c7207 */ /* 0x000fe40000000000 */
[----:B------:R-:W-:Y:S01]  /*4920*/  IMAD.U32 R9, RZ, RZ, UR8 ;  /* 0x00000008ff097e24 */ /* 0x000fe2000f8e00ff */
[----:B------:R-:W-:Y:S01]  /*4930*/  @!P4 R2UR UR14, R8 ;  /* 0x00000000080ec2ca */ /* 0x000fe200000e0000 */
[----:B------:R-:W-:Y:S01]  /*4940*/  @!UP1 UIADD3 UR8, UPT, UPT, UR7, 0x6200, URZ ;  /* 0x0000620007089890 */ /* 0x000fe2000fffe0ff */
[----:B------:R-:W-:Y:S02]  /*4950*/  VOTEU.ALL UP1, P4 ;  /* 0x0000000000ff7886 */ /* 0x000fe40002020000 */
[----:B------:R-:W-:Y:S11]  /*4960*/  @!P4 R2UR UR15, R9 ;  /* 0x00000000090fc2ca */ /* 0x000ff600000e0000 */
[----:B------:R-:W-:Y:S02]  /*4970*/  @!UPT UIADD3 URZ, UPT, UPT, URZ, URZ, URZ ;  /* 0x000000fffffff290 */ /* 0x000fe4000fffe0ff */
[----:B------:R2:W-:Y:S01]  /*4980*/  @!UP1 UTMALDG.3D [UR8], [UR14], desc[UR18] ;  /* 0x000012080e0095b4 */ /* 0x0005e20008011000 */
[----:B------:R2:W-:Y:S01]  /*4990*/  @!P4 SYNCS.ARRIVE.TRANS64.RED.A0TR RZ, [UR7+0x88], R25 ;  /* 0x00008819ffffc9a7 */ /* 0x0005e20008300407 */
[----:B------:R-:W-:Y:S01]  /*49a0*/  UPLOP3.LUT UP1, UPT, UPT, UPT, UPT, 0x80, 0x8 ;  /* 0x000000000008789c */ /* 0x000fe20003f2f070 */
[----:B------:R-:W-:Y:S01]  /*49b0*/  SYNCS.ARRIVE.TRANS64.RED.A1T0 RZ, [UR13], RZ ;  /* 0x000000ffffff79a7 */ /* 0x000fe2000810040d */
[----:B------:R-:W-:Y:S09]  /*49c0*/  @P3 BRA `(.L_x_81) ;  /* 0xfffffff000a03947 */ /* 0x000ff2000383ffff */
[----:B------:R-:W-:-:S04]  /*49d0*/  SHF.L.U32 R2, R29, 0x1f, RZ ;  /* 0x0000001f1d027819 */ /* 0x000fc800000006ff */
[----:B------:R-:W1:Y:S02]  /*49e0*/  SYNCS.PHASECHK.TRANS64.TRYWAIT P0, [UR7+0x90], R2 ;  /* 0x00009002ff0075a7 */ /* 0x000e640008001107 */
[----:B-1----:R-:W-:Y:S05]  /*49f0*/  @!P0 BRA `(.L_x_82) ;  /* 0x0000004c00608947 */ /* 0x002fea0003800000 */
.L_x_178:
[----:B------:R-:W3:Y:S02]  /*4a00*/  SYNCS.PHASECHK.TRANS64.TRYWAIT P0, [UR7+0x98], R2 ;  /* 0x00009802ff0075a7 */ /* 0x000ee40008001107 */
[----:B---3--:R-:W-:Y:S05]  /*4a10*/  @!P0 BRA `(.L_x_83) ;  /* 0x0000004c00708947 */ /* 0x008fea0003800000 */
.L_x_180:
[----:B------:R-:W3:Y:S02]  /*4a20*/  SYNCS.PHASECHK.TRANS64.TRYWAIT P0, [UR7+0xa0], R2 ;  /* 0x0000a002ff0075a7 */ /* 0x000ee40008001107 */
[----:B---3--:R-:W-:Y:S05]  /*4a30*/  @!P0 BRA `(.L_x_84) ;  /* 0x0000004c00808947 */ /* 0x008fea0003800000 */
.L_x_182:
[----:B-1----:R-:W-:-:S07]  /*4a40*/  MOV R0, UR7 ;  /* 0x0000000700007c02 */ /* 0x002fce0008000f00 */
.L_x_85:
[----:B-1----:R-:W-:-:S04]  /*4a50*/  SHF.L.U32 R2, R29, 0x1f, RZ ;  /* 0x0000001f1d027819 */ /* 0x002fc800000006ff */
[----:B------:R1:W3:Y:S03]  /*4a60*/  SYNCS.PHASECHK.TRANS64.TRYWAIT P0, [R0+URZ+0xa8], R2 ;  /* 0x0000a802000075a7 */ /* 0x0002e600080011ff */
[----:B---3--:R-:W-:Y:S05]  /*4a70*/  @!P0 NANOSLEEP.SYNCS 0x989680 ;  /* 0x009896800000895d */ /* 0x008fea0003900000 */
[----:B------:R-:W3:Y:S02]  /*4a80*/  @!P0 SYNCS.PHASECHK.TRANS64 P0, [R0+URZ+0xa8], R2 ;  /* 0x0000a802000085a7 */ /* 0x000ee400080010ff */
[----:B--23--:R-:W-:Y:S05]  /*4a90*/  @P0 EXIT ;  /* 0x000000000000094d */ /* 0x00cfea0003800000 */
[----:B------:R-:W-:Y:S05]  /*4aa0*/  BRA `(.L_x_85) ;  /* 0xfffffffc00e87947 */ /* 0x000fea000383ffff */
.L_x_70:
[----:B------:R-:W-:-:S06]  /*4ab0*/  UISETP.GE.AND UP1, UPT, UR8, 0x4, UPT ;  /* 0x000000040800788c */ /* 0x000fcc000bf26270 */
[----:B------:R-:W-:-:S13]  /*4ac0*/  PLOP3.LUT P0, PT, PT, PT, UP1, 0x80, 0x8 ;  /* 0x000000000008781c */ /* 0x000fda0003f0f018 */
[----:B------:R-:W-:Y:S05]  /*4ad0*/  @!P0 EXIT ;  /* 0x000000000000894d */ /* 0x000fea0003800000 */
[----:B------:R-:W-:Y:S01]  /*4ae0*/  BAR.SYNC.DEFER_BLOCKING 0x6, 0xa0 ;  /* 0x0182800000007b1d */ /* 0x000fe20000010000 */
[C---:B------:R-:W-:Y:S01]  /*4af0*/  IMAD.SHL.U32 R2, R101.reuse, 0x20, RZ ;  /* 0x0000002065027824 */ /* 0x040fe200078e00ff */
[C---:B------:R-:W-:Y:S01]  /*4b00*/  SHF.L.U32 R46, R101.reuse, 0x10, RZ ;  /* 0x00000010652e7819 */ /* 0x040fe200000006ff */
[C---:B------:R-:W-:Y:S01]  /*4b10*/  IMAD.SHL.U32 R100, R101.reuse, 0x4, RZ ;  /* 0x0000000465647824 */ /* 0x040fe200078e00ff */
[C---:B------:R-:W-:Y:S01]  /*4b20*/  LOP3.LUT R102, R101.reuse, 0x60, RZ, 0xc0, !PT ;  /* 0x0000006065667812 */ /* 0x040fe200078ec0ff */
[----:B------:R-:W-:Y:S01]  /*4b30*/  HFMA2 R97, -RZ, RZ, 0, 5.9604644775390625e-08 ;  /* 0x00000001ff617431 */ /* 0x000fe200000001ff */
[----:B------:R-:W-:Y:S02]  /*4b40*/  UMOV UR48, 0x400 ;  /* 0x0000040000307882 */ /* 0x000fe40000000000 */
[----:B------:R-:W1:Y:S01]  /*4b50*/  LDC R91, c[0x0][0x370] ;  /* 0x0000dc00ff5b7b82 */ /* 0x000e620000000800 */
[----:B------:R-:W-:Y:S01]  /*4b60*/  ULEA UR48, UR37, UR48, 0x18 ;  /* 0x0000003025307291 */ /* 0x000fe2000f8ec0ff */
[----:B------:R-:W-:Y:S01]  /*4b70*/  LOP3.LUT R3, R2, 0xc0, RZ, 0xc0, !PT ;  /* 0x000000c002037812 */ /* 0x000fe200078ec0ff */
[----:B------:R-:W-:Y:S01]  /*4b80*/  HFMA2 R95, -RZ, RZ, 0, 0 ;  /* 0x00000000ff5f7431 */ /* 0x000fe200000001ff */
[----:B------:R-:W-:Y:S01]  /*4b90*/  LOP3.LUT R99, R101, 0x2, RZ, 0xc0, !PT ;  /* 0x0000000265637812 */ /* 0x000fe200078ec0ff */
[----:B------:R-:W-:Y:S01]  /*4ba0*/  UIADD3 UR4, UPT, UPT, UR48, 0x200, URZ ;  /* 0x0000020030047890 */ /* 0x000fe2000fffe0ff */
[----:B------:R-:W-:Y:S01]  /*4bb0*/  LOP3.LUT R100, R3, 0x18, R100, 0xf8, !PT ;  /* 0x0000001803647812 */ /* 0x000fe200078ef864 */
[----:B------:R-:W-:Y:S01]  /*4bc0*/  IMAD.MOV.U32 R45, RZ, RZ, RZ ;  /* 0x000000ffff2d7224 */ /* 0x000fe200078e00ff */
[----:B------:R-:W2:Y:S01]  /*4bd0*/  LDC R42, c[0x0][0xb0c] ;  /* 0x0002c300ff2a7b82 */ /* 0x000ea20000000800 */
[----:B------:R-:W-:Y:S01]  /*4be0*/  LOP3.LUT R46, R46, 0x600000, RZ, 0xc0, !PT ;  /* 0x006000002e2e7812 */ /* 0x000fe200078ec0ff */
[----:B------:R-:W-:Y:S01]  /*4bf0*/  IMAD.MOV.U32 R105, RZ, RZ, RZ ;  /* 0x000000ffff697224 */ /* 0x000fe200078e00ff */
[----:B------:R-:W-:Y:S01]  /*4c00*/  LOP3.LUT R100, R100, 0xf20, R2, 0xf8, !PT ;  /* 0x00000f2064647812 */ /* 0x000fe200078ef802 */
[----:B------:R-:W-:Y:S01]  /*4c10*/  IMAD.U32 R93, RZ, RZ, UR4 ;  /* 0x00000004ff5d7e24 */ /* 0x000fe2000f8e00ff */
[----:B------:R-:W-:Y:S01]  /*4c20*/  LOP3.LUT R101, R101, 0x4, RZ, 0xc0, !PT ;  /* 0x0000000465657812 */ /* 0x000fe200078ec0ff */
[----:B------:R-:W4:Y:S01]  /*4c30*/  LDCU.64 UR52, c[0x0][0x348] ;  /* 0x00006900ff3477ac */ /* 0x000f220008000a00 */
[----:B------:R-:W-:Y:S01]  /*4c40*/  MOV R96, RZ ;  /* 0x000000ff00607202 */ /* 0x000fe20000000f00 */
[----:B------:R-:W1:Y:S01]  /*4c50*/  LDC R89, c[0x0][0xb20] ;  /* 0x0002c800ff597b82 */ /* 0x000e620000000800 */
[----:B------:R-:W3:Y:S01]  /*4c60*/  LDS R0, [UR48+0x170] ;  /* 0x00017030ff007984 */ /* 0x000ee20008000800 */
[----:B------:R-:W-:Y:S01]  /*4c70*/  IMAD R100, R100, 0x2, R93 ;  /* 0x0000000264647824 */ /* 0x000fe200078e025d */
[----:B------:R-:W1:Y:S03]  /*4c80*/  LDCU.64 UR38, c[0x0][0x888] ;  /* 0x00011100ff2677ac */ /* 0x000e660008000a00 */
[--C-:B------:R-:W-:Y:S01]  /*4c90*/  IMAD R99, R99, -0x10, R100.reuse ;  /* 0xfffffff063637824 */ /* 0x100fe200078e0264 */
[----:B------:R-:W1:Y:S01]  /*4ca0*/  LDCU.64 UR44, c[0x0][0x890] ;  /* 0x00011200ff2c77ac */ /* 0x000e620008000a00 */
[----:B------:R-:W1:Y:S01]  /*4cb0*/  LDC R41, c[0x0][0xb30] ;  /* 0x0002cc00ff297b82 */ /* 0x000e620000000800 */
[----:B------:R-:W-:Y:S01]  /*4cc0*/  IMAD R98, R101, -0x10, R100 ;  /* 0xfffffff065627824 */ /* 0x000fe200078e0264 */
[----:B------:R-:W-:Y:S01]  /*4cd0*/  UMOV UR49, URZ ;  /* 0x000000ff00317c82 */ /* 0x000fe20008000000 */
[----:B------:R-:W-:-:S05]  /*4ce0*/  UMOV UR51, URZ ;  /* 0x000000ff00337c82 */ /* 0x000fca0008000000 */
[----:B------:R-:W1:Y:S08]  /*4cf0*/  LDC.64 R84, c[0x0][0xb10] ;  /* 0x0002c400ff547b82 */ /* 0x000e700000000a00 */
[----:B------:R-:W1:Y:S08]  /*4d00*/  LDC.64 R38, c[0x0][0xb18] ;  /* 0x0002c600ff267b82 */ /* 0x000e700000000a00 */
[----:B------:R-:W1:Y:S08]  /*4d10*/  LDC.64 R36, c[0x0][0xb28] ;  /* 0x0002ca00ff247b82 */ /* 0x000e700000000a00 */
[----:B------:R-:W1:Y:S01]  /*4d20*/  LDC.64 R82, c[0x0][0x8b0] ;  /* 0x00022c00ff527b82 */ /* 0x000e620000000a00 */
[----:B---3--:R-:W-:-:S07]  /*4d30*/  IMAD.IADD R46, R0, 0x1, R46 ;  /* 0x00000001002e7824 */ /* 0x008fce00078e022e */
[----:B------:R-:W3:Y:S08]  /*4d40*/  LDC.64 R80, c[0x0][0x8a8] ;  /* 0x00022a00ff507b82 */ /* 0x000ef00000000a00 */
[----:B--2-4-:R-:W1:Y:S02]  /*4d50*/  LDC R90, c[0x0][0x374] ;  /* 0x0000dd00ff5a7b82 */ /* 0x014e640000000800 */
.L_x_129:
[----:B------:R-:W-:Y:S02]  /*4d60*/  LEA R0, R105, UR48, 0x3 ;  /* 0x0000003069007c11 */ /* 0x000fe4000f8e18ff */
[----:B------:R-:W-:Y:S02]  /*4d70*/  SHF.L.U32 R2, R95, 0x1f, RZ ;  /* 0x0000001f5f027819 */ /* 0x000fe400000006ff */
[----:B-1----:R-:W-:Y:S02]  /*4d80*/  LEA R16, R105, UR48, 0x4 ;  /* 0x0000003069107c11 */ /* 0x002fe4000f8e20ff */
[----:B------:R-:W2:Y:S02]  /*4d90*/  SYNCS.PHASECHK.TRANS64.TRYWAIT P0, [R0+URZ+0xc0], R2 ;  /* 0x0000c002000075a7 */ /* 0x000ea400080011ff */
[----:B--23--:R-:W-:Y:S05]  /*4da0*/  @!P0 BRA `(.L_x_86) ;  /* 0x0000004800bc8947 */ /* 0x00cfea0003800000 */
.L_x_183:
[----:B------:R-:W4:Y:S01]  /*4db0*/  LDC.64 R10, c[0x0][0xb10] ;  /* 0x0002c400ff0a7b82 */ /* 0x000f220000000a00 */
[----:B------:R-:W3:Y:S01]  /*4dc0*/  LDS.128 R16, [R16+0x150] ;  /* 0x0001500010107984 */ /* 0x000ee20000000c00 */
[----:B-1----:R-:W-:Y:S01]  /*4dd0*/  ISETP.NE.AND P1, PT, R41, 0x1, PT ;  /* 0x000000012900780c */ /* 0x002fe20003f25270 */
[----:B--2---:R-:W-:Y:S01]  /*4de0*/  VIADD R0, R0, 0xd0 ;  /* 0x000000d000007836 */ /* 0x004fe20000000000 */
[----:B------:R-:W-:Y:S04]  /*4df0*/  ISETP.GE.AND P0, PT, R40, 0x1, PT ;  /* 0x000000012800780c */ /* 0x000fe80003f06270 */
[----:B------:R-:W1:Y:S01]  /*4e00*/  LDC.64 R8, c[0x0][0xb18] ;  /* 0x0002c600ff087b82 */ /* 0x000e620000000a00 */
[----:B------:R-:W-:Y:S01]  /*4e10*/  PRMT R0, RZ, 0x654, R0 ;  /* 0x00000654ff007816 */ /* 0x000fe20000000000 */
[----:B------:R-:W-:Y:S01]  /*4e20*/  @!PT LDS RZ, [RZ] ;  /* 0x00000000fffff984 */ /* 0x000fe20000000800 */
[----:B------:R-:W-:Y:S01]  /*4e30*/  @!PT LDS RZ, [RZ] ;  /* 0x00000000fffff984 */ /* 0x000fe20000000800 */
[----:B------:R-:W-:Y:S01]  /*4e40*/  @!PT LDS RZ, [RZ] ;  /* 0x00000000fffff984 */ /* 0x000fe20000000800 */
[----:B------:R-:W-:Y:S01]  /*4e50*/  @!PT LDS RZ, [RZ] ;  /* 0x00000000fffff984 */ /* 0x000fe20000000800 */
[----:B------:R2:W-:Y:S06]  /*4e60*/  MEMBAR.ALL.CTA ;  /* 0x0000000000007992 */ /* 0x0005ec0000008000 */
[----:B--2---:R-:W2:Y:S01]  /*4e70*/  FENCE.VIEW.ASYNC.S ;  /* 0x00000000000073c6 */ /* 0x004ea20000000000 */
[----:B------:R-:W1:Y:S08]  /*4e80*/  @!P1 LDC R12, c[0x0][0xb20] ;  /* 0x0002c800ff0c9b82 */ /* 0x000e700000000800 */
[----:B------:R-:W1:Y:S01]  /*4e90*/  @!P1 LDC R7, c[0x0][0xb0c] ;  /* 0x0002c300ff079b82 */ /* 0x000e620000000800 */
[----:B--2---:R2:W-:Y:S01]  /*4ea0*/  SYNCS.ARRIVE.TRANS64.RED.A1T0 RZ, [R0+URZ], RZ ;  /* 0x000000ff00ff79a7 */ /* 0x0045e200081004ff */
[----:B---3--:R-:W-:Y:S04]  /*4eb0*/  LOP3.LUT P4, RZ, R18, 0x1, RZ, 0xc0, !PT ;  /* 0x0000000112ff7812 */ /* 0x008fe8000788c0ff */
[----:B------:R-:W-:Y:S09]  /*4ec0*/  P2R R103, PR, RZ, 0x10 ;  /* 0x00000010ff677803 */ /* 0x000ff20000000000 */
[----:B------:R-:W-:Y:S02]  /*4ed0*/  @P4 MOV R44, R16 ;  /* 0x00000010002c4202 */ /* 0x000fe40000000f00 */
[----:B------:R-:W-:Y:S01]  /*4ee0*/  @P4 LOP3.LUT R43, R17, 0xffff, RZ, 0xc0, !PT ;  /* 0x0000ffff112b4812 */ /* 0x000fe200078ec0ff */
[----:B--2-4-:R-:W-:Y:S06]  /*4ef0*/  @!P0 BRA `(.L_x_87) ;  /* 0x0000000000a48947 */ /* 0x014fec0003800000 */
[----:B------:R-:W-:Y:S01]  /*4f00*/  IMAD.HI.U32 R0, R90, R39, RZ ;  /* 0x000000275a007227 */ /* 0x000fe200078e00ff */
[----:B------:R-:W-:Y:S02]  /*4f10*/  ISETP.NE.AND P0, PT, R38, 0x1, PT ;  /* 0x000000012600780c */ /* 0x000fe40003f05270 */
[----:B------:R-:W-:Y:S01]  /*4f20*/  ISETP.NE.AND P2, PT, R40, 0x1, PT ;  /* 0x000000012800780c */ /* 0x000fe20003f45270 */
[----:B------:R-:W-:Y:S01]  /*4f30*/  IMAD.HI.U32 R4, R91, R84, RZ ;  /* 0x000000545b047227 */ /* 0x000fe200078e00ff */
[----:B------:R-:W-:Y:S02]  /*4f40*/  SHF.R.U32.HI R0, RZ, R89, R0 ;  /* 0x00000059ff007219 */ /* 0x000fe40000011600 */
[----:B------:R-:W-:Y:S01]  /*4f50*/  ISETP.NE.AND P3, PT, R42, 0x1, PT ;  /* 0x000000012a00780c */ /* 0x000fe20003f65270 */
[----:B------:R-:W-:Y:S01]  /*4f60*/  IMAD.HI.U32 R6, R43, R39, RZ ;  /* 0x000000272b067227 */ /* 0x000fe200078e00ff */
[-C--:B------:R-:W-:Y:S02]  /*4f70*/  SHF.R.U32.HI R4, RZ, R85.reuse, R4 ;  /* 0x00000055ff047219 */ /* 0x080fe40000011604 */
[----:B------:R-:W-:Y:S01]  /*4f80*/  SEL R0, R90, R0, !P0 ;  /* 0x000000005a007207 */ /* 0x000fe20004000000 */
[----:B------:R-:W-:Y:S01]  /*4f90*/  IMAD.HI.U32 R5, R44, R84, RZ ;  /* 0x000000542c057227 */ /* 0x000fe200078e00ff */
[----:B------:R-:W-:Y:S03]  /*4fa0*/  SEL R4, R91, R4, !P3 ;  /* 0x000000045b047207 */ /* 0x000fe60005800000 */
[-C--:B------:R-:W-:Y:S01]  /*4fb0*/  IMAD.HI.U32 R3, R0, R36.reuse, RZ ;  /* 0x0000002400037227 */ /* 0x080fe200078e00ff */
[----:B------:R-:W-:Y:S03]  /*4fc0*/  SHF.R.U32.HI R5, RZ, R85, R5 ;  /* 0x00000055ff057219 */ /* 0x000fe60000011605 */
[----:B------:R-:W-:Y:S01]  /*4fd0*/  IMAD.HI.U32 R2, R4, R36, RZ ;  /* 0x0000002404027227 */ /* 0x000fe200078e00ff */
[----:B------:R-:W-:Y:S02]  /*4fe0*/  @P2 SHF.R.U32.HI R0, RZ, R37, R3 ;  /* 0x00000025ff002219 */ /* 0x000fe40000011603 */
[----:B------:R-:W-:Y:S02]  /*4ff0*/  SHF.R.U32.HI R3, RZ, R89, R6 ;  /* 0x00000059ff037219 */ /* 0x000fe40000011606 */
[----:B------:R-:W-:Y:S01]  /*5000*/  @P2 SHF.R.U32.HI R4, RZ, R37, R2 ;  /* 0x00000025ff042219 */ /* 0x000fe20000011602 */
[----:B------:R-:W-:Y:S01]  /*5010*/  IMAD R0, R40, R0, RZ ;  /* 0x0000000028007224 */ /* 0x000fe200078e02ff */
[----:B------:R-:W-:Y:S02]  /*5020*/  SEL R3, R43, R3, !P0 ;  /* 0x000000032b037207 */ /* 0x000fe40004000000 */
[----:B------:R-:W-:Y:S01]  /*5030*/  SEL R2, R44, R5, !P3 ;  /* 0x000000052c027207 */ /* 0x000fe20005800000 */
[----:B------:R-:W-:Y:S01]  /*5040*/  IMAD R5, R40, R4, RZ ;  /* 0x0000000428057224 */ /* 0x000fe200078e02ff */
[C---:B------:R-:W-:Y:S01]  /*5050*/  ISETP.GE.AND P0, PT, R3.reuse, R0, PT ;  /* 0x000000000300720c */ /* 0x040fe20003f06270 */
[C---:B------:R-:W-:Y:S03]  /*5060*/  IMAD.HI.U32 R0, R3.reuse, R36, RZ ;  /* 0x0000002403007227 */ /* 0x040fe600078e00ff */
[C---:B------:R-:W-:Y:S02]  /*5070*/  ISETP.GE.OR P0, PT, R2.reuse, R5, P0 ;  /* 0x000000050200720c */ /* 0x040fe40000706670 */
[----:B------:R-:W-:Y:S04]  /*5080*/  SHF.R.U32.HI R0, RZ, R37, R0 ;  /* 0x00000025ff007219 */ /* 0x000fe80000011600 */
[C---:B------:R-:W-:Y:S05]  /*5090*/  SEL R6, R3.reuse, R0, !P2 ;  /* 0x0000000003067207 */ /* 0x040fea0005000000 */
        /* <DEDUP_REMOVED lines=14> */
[----:B------:R-:W-:Y:S07]  /*5180*/  IMAD R43, R3, R38, R43 ;  /* 0x00000026032b7224 */ /* 0x000fee00078e022b */
.L_x_87:
[----:B-1----:R-:W-:Y:S01]  /*5190*/  @!P1 ISETP.NE.AND P0, PT, R8, 0x1, PT ;  /* 0x000000010800980c */ /* 0x002fe20003f05270 */
[----:B------:R-:W-:Y:S01]  /*51a0*/  @!P1 IMAD.HI.U32 R2, R43, R9, RZ ;  /* 0x000000092b029227 */ /* 0x000fe200078e00ff */
[----:B------:R-:W-:Y:S01]  /*51b0*/  R2UR UR42, R15 ;  /* 0x000000000f2a72ca */ /* 0x000fe200000e0000 */
[----:B------:R-:W-:Y:S01]  /*51c0*/  BSSY.RECONVERGENT B6, `(.L_x_88) ;  /* 0x0000031000067945 */ /* 0x000fe20003800200 */
[----:B------:R-:W-:Y:S01]  /*51d0*/  R2UR UR41, R14 ;  /* 0x000000000e2972ca */ /* 0x000fe200000e0000 */
[C---:B------:R-:W-:Y:S01]  /*51e0*/  @!P1 IMAD.HI.U32 R0, R44.reuse, R10, RZ ;  /* 0x0000000a2c009227 */ /* 0x040fe200078e00ff */
[----:B------:R-:W-:Y:S02]  /*51f0*/  @!P1 SHF.R.U32.HI R2, RZ, R12, R2 ;  /* 0x0000000cff029219 */ /* 0x000fe40000011602 */
[----:B------:R-:W-:Y:S01]  /*5200*/  @!P1 ISETP.NE.AND P2, PT, R7, 0x1, PT ;  /* 0x000000010700980c */ /* 0x000fe20003f45270 */
[----:B------:R-:W-:Y:S01]  /*5210*/  VIADD R105, R105, 0x1 ;  /* 0x0000000169697836 */ /* 0x000fe20000000000 */
[----:B------:R-:W-:Y:S02]  /*5220*/  @!P1 SEL R2, R43, R2, !P0 ;  /* 0x000000022b029207 */ /* 0x000fe40004000000 */
[----:B------:R-:W-:Y:S02]  /*5230*/  @!P1 SHF.R.U32.HI R0, RZ, R11, R0 ;  /* 0x0000000bff009219 */ /* 0x000fe40000011600 */
[----:B------:R-:W-:Y:S01]  /*5240*/  LOP3.LUT P0, RZ, R93, 0x1b0, RZ, 0xc0, !PT ;  /* 0x000001b05dff7812 */ /* 0x000fe2000780c0ff */
[----:B------:R-:W-:Y:S01]  /*5250*/  USHF.L.U32 UR42, UR42, 0x7, URZ ;  /* 0x000000072a2a7899 */ /* 0x000fe200080006ff */
[----:B------:R-:W-:Y:S01]  /*5260*/  @!P1 SEL R3, R44, R0, !P2 ;  /* 0x000000002c039207 */ /* 0x000fe20005000000 */
[----:B------:R-:W-:Y:S01]  /*5270*/  USHF.L.U32 UR41, UR41, 0x7, URZ ;  /* 0x0000000729297899 */ /* 0x000fe200080006ff */
[----:B------:R-:W-:Y:S03]  /*5280*/  @P4 SHF.R.U32.HI R94, RZ, 0x10, R17 ;  /* 0x00000010ff5e4819 */ /* 0x000fe60000011611 */
[----:B------:R-:W-:Y:S02]  /*5290*/  @!P1 IMAD.IADD R0, R2, 0x1, -R3 ;  /* 0x0000000102009824 */ /* 0x000fe400078e0a03 */
[----:B------:R-:W-:Y:S02]  /*52a0*/  @!P1 IMAD.IADD R2, R3, 0x1, -R2 ;  /* 0x0000000103029824 */ /* 0x000fe400078e0a02 */
[----:B------:R-:W-:Y:S02]  /*52b0*/  @!P1 IMAD R44, R0, R7, R44 ;  /* 0x00000007002c9224 */ /* 0x000fe400078e022c */
[----:B------:R-:W-:Y:S01]  /*52c0*/  @!P1 IMAD R43, R2, R8, R43 ;  /* 0x00000008022b9224 */ /* 0x000fe200078e022b */
[----:B------:R-:W-:Y:S06]  /*52d0*/  @!P0 BRA `(.L_x_89) ;  /* 0x00000000007c8947 */ /* 0x000fec0003800000 */
[----:B------:R-:W1:Y:S01]  /*52e0*/  LDCU.64 UR8, c[0x4][0x80] ;  /* 0x01001000ff0877ac */ /* 0x000e620008000a00 */
[----:B------:R-:W-:Y:S01]  /*52f0*/  MOV R2, 0x0 ;  /* 0x0000000000027802 */ /* 0x000fe20000000f00 */
[----:B------:R-:W-:Y:S02]  /*5300*/  HFMA2 R12, -RZ, RZ, 0, 5.9604644775390625e-08 ;  /* 0x00000001ff0c7431 */ /* 0x000fe400000001ff */
[----:B------:R-:W-:Y:S01]  /*5310*/  IMAD.MOV.U32 R8, RZ, RZ, 0x70 ;  /* 0x00000070ff087424 */ /* 0x000fe200078e00ff */
[----:B------:R2:W3:Y:S01]  /*5320*/  LDC.64 R14, c[0x4][R2] ;  /* 0x01000000020e7b82 */ /* 0x0004e20000000a00 */
[----:B------:R-:W4:Y:S01]  /*5330*/  LDCU.64 UR6, c[0x4][0x88] ;  /* 0x01001100ff0677ac */ /* 0x000f220008000a00 */
[----:B------:R-:W-:Y:S01]  /*5340*/  IMAD.MOV.U32 R13, RZ, RZ, RZ ;  /* 0x000000ffff0d7224 */ /* 0x000fe200078e00ff */
[----:B------:R-:W2:Y:S01]  /*5350*/  LDCU.64 UR4, c[0x4][0x8] ;  /* 0x01000100ff0477ac */ /* 0x000ea20008000a00 */
[----:B-1----:R-:W-:Y:S01]  /*5360*/  MOV R5, UR9 ;  /* 0x0000000900057c02 */ /* 0x002fe20008000f00 */
[----:B------:R-:W-:Y:S01]  /*5370*/  IMAD.U32 R4, RZ, RZ, UR8 ;  /* 0x00000008ff047e24 */ /* 0x000fe2000f8e00ff */
[----:B----4-:R-:W-:Y:S01]  /*5380*/  MOV R7, UR7 ;  /* 0x0000000700077c02 */ /* 0x010fe20008000f00 */
[----:B------:R-:W-:Y:S01]  /*5390*/  IMAD.U32 R6, RZ, RZ, UR6 ;  /* 0x00000006ff067e24 */ /* 0x000fe2000f8e00ff */
[----:B--2---:R-:W-:Y:S01]  /*53a0*/  MOV R11, UR5 ;  /* 0x00000005000b7c02 */ /* 0x004fe20008000f00 */
[----:B------:R-:W-:Y:S02]  /*53b0*/  IMAD.U32 R10, RZ, RZ, UR4 ;  /* 0x00000004ff0a7e24 */ /* 0x000fe4000f8e00ff */
[----:B------:R-:W-:Y:S07]  /*53c0*/  LEPC R20, `(.L_x_90) ;  /* 0x000000001014794e */ /* 0x000fee0000000000 */
[----:B---3-5:R-:W-:Y:S05]  /*53d0*/  CALL.ABS.NOINC R14 ;  /* 0x000000000e007343 */ /* 0x028fea0003c00000 */
.L_x_90:
[----:B------:R-:W1:Y:S01]  /*53e0*/  LDCU.64 UR8, c[0x4][0x80] ;  /* 0x01001000ff0877ac */ /* 0x000e620008000a00 */
[----:B------:R-:W2:Y:S01]  /*53f0*/  LDC.64 R2, c[0x4][R2] ;  /* 0x0100000002027b82 */ /* 0x000ea20000000a00 */
[----:B------:R-:W-:Y:S02]  /*5400*/  HFMA2 R12, -RZ, RZ, 0, 5.9604644775390625e-08 ;  /* 0x00000001ff0c7431 */ /* 0x000fe400000001ff */
[----:B------:R-:W-:Y:S02]  /*5410*/  IMAD.MOV.U32 R8, RZ, RZ, 0x70 ;  /* 0x00000070ff087424 */ /* 0x000fe400078e00ff */
[----:B------:R-:W-:Y:S01]  /*5420*/  IMAD.MOV.U32 R13, RZ, RZ, RZ ;  /* 0x000000ffff0d7224 */ /* 0x000fe200078e00ff */
[----:B------:R-:W3:Y:S01]  /*5430*/  LDCU.64 UR6, c[0x4][0x88] ;  /* 0x01001100ff0677ac */ /* 0x000ee20008000a00 */
[----:B------:R-:W4:Y:S01]  /*5440*/  LDCU.64 UR4, c[0x4][0x8] ;  /* 0x01000100ff0477ac */ /* 0x000f220008000a00 */
[----:B-1----:R-:W-:Y:S02]  /*5450*/  MOV R4, UR8 ;  /* 0x0000000800047c02 */ /* 0x002fe40008000f00 */
[----:B------:R-:W-:Y:S02]  /*5460*/  MOV R5, UR9 ;  /* 0x0000000900057c02 */ /* 0x000fe40008000f00 */
[----:B---3--:R-:W-:Y:S01]  /*5470*/  MOV R7, UR7 ;  /* 0x0000000700077c02 */ /* 0x008fe20008000f00 */
[----:B------:R-:W-:Y:S01]  /*5480*/  IMAD.U32 R6, RZ, RZ, UR6 ;  /* 0x00000006ff067e24 */ /* 0x000fe2000f8e00ff */
[----:B----4-:R-:W-:Y:S01]  /*5490*/  MOV R11, UR5 ;  /* 0x00000005000b7c02 */ /* 0x010fe20008000f00 */
[----:B------:R-:W-:Y:S02]  /*54a0*/  IMAD.U32 R10, RZ, RZ, UR4 ;  /* 0x00000004ff0a7e24 */ /* 0x000fe4000f8e00ff */
[----:B------:R-:W-:Y:S07]  /*54b0*/  LEPC R20, `(.L_x_89) ;  /* 0x000000001014794e */ /* 0x000fee0000000000 */
[----:B--2---:R-:W-:Y:S05]  /*54c0*/  CALL.ABS.NOINC R2 ;  /* 0x0000000002007343 */ /* 0x004fea0003c00000 */
.L_x_89:
[----:B------:R-:W-:Y:S05]  /*54d0*/  BSYNC.RECONVERGENT B6 ;  /* 0x0000000000067941 */ /* 0x000fea0003800200 */
.L_x_88:
[----:B------:R-:W-:Y:S01]  /*54e0*/  ISETP.NE.U32.AND P4, PT, R82, RZ, PT ;  /* 0x000000ff5200720c */ /* 0x000fe20003f85070 */
[----:B------:R-:W-:Y:S01]  /*54f0*/  UISETP.NE.AND UP2, UPT, UR50, URZ, UPT ;  /* 0x000000ff3200728c */ /* 0x000fe2000bf45270 */
[----:B------:R-:W-:Y:S01]  /*5500*/  ISETP.NE.U32.AND P2, PT, RZ, UR38, PT ;  /* 0x00000026ff007c0c */ /* 0x000fe2000bf45070 */
[----:B------:R-:W-:Y:S01]  /*5510*/  UISETP.NE.U32.AND UP1, UPT, UR44, URZ, UPT ;  /* 0x000000ff2c00728c */ /* 0x000fe2000bf25070 */
[----:B------:R-:W-:Y:S01]  /*5520*/  ISETP.NE.AND.EX P4, PT, R83, RZ, PT, P4 ;  /* 0x000000ff5300720c */ /* 0x000fe20003f85340 */
[----:B------:R-:W-:Y:S01]  /*5530*/  UPLOP3.LUT UP0, UPT, UPT, UPT, UPT, 0x40, 0x4 ;  /* 0x000000000004789c */ /* 0x000fe20003f0e870 */
[----:B------:R-:W-:Y:S01]  /*5540*/  ISETP.NE.AND.EX P2, PT, RZ, UR39, PT, P2 ;  /* 0x00000027ff007c0c */ /* 0x000fe2000bf45320 */
[----:B------:R-:W-:Y:S01]  /*5550*/  UISETP.NE.AND.EX UP1, UPT, UR45, URZ, UPT, UP1 ;  /* 0x000000ff2d00728c */ /* 0x000fe2000bf25310 */
[----:B------:R-:W-:Y:S04]  /*5560*/  PLOP3.LUT P1, PT, PT, PT, UP2, 0x80, 0x8 ;  /* 0x000000000008781c */ /* 0x000fe80003f2f028 */
[----:B------:R-:W-:Y:S06]  /*5570*/  @UP2 UPLOP3.LUT UP0, UPT, UPT, UPT, UP1, 0x80, 0x8 ;  /* 0x000000000008289c */ /* 0x000fec0003f0f010 */
[----:B------:R-:W-:Y:S01]  /*5580*/  PLOP3.LUT P0, PT, PT, PT, UP0, 0x80, 0x8 ;  /* 0x000000000008781c */ /* 0x000fe20003f0f008 */
[----:B------:R-:W-:Y:S01]  /*5590*/  @!UPT UIADD3 URZ, UPT, UPT, URZ, URZ, URZ ;  /* 0x000000fffffff290 */ /* 0x000fe2000fffe0ff */
[----:B------:R-:W-:Y:S11]  /*55a0*/  BRA.U !UP1, `(.L_x_91) ;  /* 0x0000000109387547 */ /* 0x000ff6000b800000 */
[----:B------:R-:W-:Y:S01]  /*55b0*/  UISETP.NE.U32.AND UP0, UPT, UR38, URZ, UPT ;  /* 0x000000ff2600728c */ /* 0x000fe2000bf05070 */
[----:B------:R-:W-:Y:S02]  /*55c0*/  HFMA2 R0, -RZ, RZ, 0, 5.9604644775390625e-08 ;  /* 0x00000001ff007431 */ /* 0x000fe400000001ff */
[----:B------:R-:W-:Y:S01]  /*55d0*/  IMAD.MOV.U32 R88, RZ, RZ, 0x1 ;  /* 0x00000001ff587424 */ /* 0x000fe200078e00ff */
[----:B------:R-:W-:Y:S06]  /*55e0*/  UISETP.NE.AND.EX UP0, UPT, UR39, URZ, UPT, UP0 ;  /* 0x000000ff2700728c */ /* 0x000fec000bf05300 */
[----:B------:R-:W-:Y:S05]  /*55f0*/  PLOP3.LUT P3, PT, PT, PT, UP0, 0x80, 0x8 ;  /* 0x000000000008781c */ /* 0x000fea0003f6f008 */
[----:B------:R-:W1:Y:S01]  /*5600*/  @UP0 LDCU.64 UR6, c[0x0][0x888] ;  /* 0x00011100ff0607ac */ /* 0x000e620008000a00 */
[----:B------:R-:W-:Y:S07]  /*5610*/  @UP0 UIMAD UR4, UR36, UR44, URZ ;  /* 0x0000002c240402a4 */ /* 0x000fee000f8e02ff */
[----:B------:R-:W-:Y:S01]  /*5620*/  @!P3 PRMT R88, R0, 0x7610, R88 ;  /* 0x000076100058b816 */ /* 0x000fe20000000058 */
[----:B-1----:R-:W-:Y:S03]  /*5630*/  @UP0 UIMAD.WIDE UR6, UR4, 0x4, UR6 ;  /* 0x00000004040608a5 */ /* 0x002fe6000f8e0206 */
[----:B------:R-:W1:Y:S03]  /*5640*/  @!UP0 LDCU UR4, c[0x0][0x880] ;  /* 0x00011000ff0487ac */ /* 0x000e660008000800 */
[----:B------:R-:W-:Y:S01]  /*5650*/  IMAD.U32 R2, RZ, RZ, UR6 ;  /* 0x00000006ff027e24 */ /* 0x000fe2000f8e00ff */
[----:B------:R-:W-:Y:S05]  /*5660*/  MOV R3, UR7 ;  /* 0x0000000700037c02 */ /* 0x000fea0008000f00 */
[----:B-----5:R2:W5:Y:S02]  /*5670*/  @P3 LDG.E R49, desc[UR46][R2.64] ;  /* 0x0000002e02313981 */ /* 0x020564000c1e1900 */
[----:B-12---:R-:W-:Y:S02]  /*5680*/  @!P3 IMAD.U32 R49, RZ, RZ, UR4 ;  /* 0x00000004ff31be24 */ /* 0x006fe4000f8e00ff */
.L_x_91:
[----:B------:R-:W-:Y:S05]  /*5690*/  @!P4 BRA `(.L_x_92) ;  /* 0x000000000020c947 */ /* 0x000fea0003800000 */
[----:B------:R-:W-:Y:S04]  /*56a0*/  ISETP.NE.U32.AND P3, PT, R80, RZ, PT ;  /* 0x000000ff5000720c */ /* 0x000fe80003f65070 */
[----:B------:R-:W-:Y:S11]  /*56b0*/  ISETP.NE.AND.EX P3, PT, R81, RZ, PT, P3 ;  /* 0x000000ff5100720c */ /* 0x000ff60003f65330 */
[----:B------:R-:W-:Y:S02]  /*56c0*/  @!UPT UIADD3 URZ, UPT, UPT, URZ, URZ, URZ ;  /* 0x000000fffffff290 */ /* 0x000fe4000fffe0ff */
[----:B------:R-:W1:Y:S01]  /*56d0*/  @P3 LDC.64 R2, c[0x0][0x8a8] ;  /* 0x00022a00ff023b82 */ /* 0x000e620000000a00 */
[----:B------:R-:W-:Y:S04]  /*56e0*/  @P3 IMAD R0, R82, UR36, RZ ;  /* 0x0000002452003c24 */ /* 0x000fe8000f8e02ff */
[----:B-1----:R-:W-:Y:S05]  /*56f0*/  @P3 IMAD.WIDE R2, R0, 0x4, R2 ;  /* 0x0000000400023825 */ /* 0x002fea00078e0202 */
[----:B-----5:R1:W5:Y:S02]  /*5700*/  @P3 LDG.E R47, desc[UR46][R2.64] ;  /* 0x0000002e022f3981 */ /* 0x020364000c1e1900 */
[----:B-1----:R-:W2:Y:S02]  /*5710*/  @!P3 LDC R47, c[0x0][0x8a0] ;  /* 0x00022800ff2fbb82 */ /* 0x002ea40000000800 */
.L_x_92:
[----:B-----5:R-:W-:Y:S01]  /*5720*/  FSETP.NEU.AND P3, PT, R49, RZ, PT ;  /* 0x000000ff3100720b */ /* 0x020fe20003f6d000 */
[----:B------:R-:W-:Y:S01]  /*5730*/  BSSY B1, `(.L_x_93) ;  /* 0x0000039000017945 */ /* 0x000fe20003800000 */
[----:B------:R-:W-:Y:S01]  /*5740*/  SEL R3, RZ, 0xffffffff, P2 ;  /* 0xffffffffff037807 */ /* 0x000fe20001000000 */
[----:B------:R-:W-:Y:S01]  /*5750*/  IMAD.MOV.U32 R66, RZ, RZ, 0x1 ;  /* 0x00000001ff427424 */ /* 0x000fe200078e00ff */
[----:B------:R-:W-:Y:S01]  /*5760*/  @P1 LOP3.LUT P2, RZ, R88, 0xff, RZ, 0xc0, !PT ;  /* 0x000000ff58ff1812 */ /* 0x000fe2000784c0ff */
[----:B------:R-:W-:Y:S01]  /*5770*/  IMAD R48, R45, 0x80, R46 ;  /* 0x000000802d307824 */ /* 0x000fe200078e022e */
[----:B------:R-:W-:Y:S01]  /*5780*/  @P1 SEL R0, RZ, 0xffffffff, P3 ;  /* 0xffffffffff001807 */ /* 0x000fe20001800000 */
[----:B------:R-:W-:Y:S01]  /*5790*/  IMAD R106, R101, -0x10, R99 ;  /* 0xfffffff0656a7824 */ /* 0x000fe200078e0263 */
[----:B------:R-:W-:Y:S01]  /*57a0*/  LOP3.LUT R97, R97, 0x1, RZ, 0x3c, !PT ;  /* 0x0000000161617812 */ /* 0x000fe200078e3cff */
[----:B------:R-:W-:Y:S01]  /*57b0*/  IMAD.MOV.U32 R65, RZ, RZ, RZ ;  /* 0x000000ffff417224 */ /* 0x000fe200078e00ff */
[----:B------:R-:W-:Y:S02]  /*57c0*/  @P0 SEL R0, R3, R0, !P2 ;  /* 0x0000000003000207 */ /* 0x000fe40005000000 */
[----:B------:R-:W-:Y:S02]  /*57d0*/  CS2R R78, SRZ ;  /* 0x00000000004e7805 */ /* 0x000fe4000001ff00 */
[----:B------:R-:W-:Y:S02]  /*57e0*/  LEA R64, R45, UR48, 0x3 ;  /* 0x000000302d407c11 */ /* 0x000fe4000f8e18ff */
[----:B------:R-:W-:Y:S02]  /*57f0*/  CS2R R76, SRZ ;  /* 0x00000000004c7805 */ /* 0x000fe4000001ff00 */
[----:B------:R-:W-:Y:S02]  /*5800*/  @P1 LOP3.LUT R0, R0, 0x1, RZ, 0xc0, !PT ;  /* 0x0000000100001812 */ /* 0x000fe400078ec0ff */
[----:B------:R-:W-:Y:S02]  /*5810*/  CS2R R70, SRZ ;  /* 0x0000000000467805 */ /* 0x000fe4000001ff00 */
[----:B------:R-:W-:Y:S02]  /*5820*/  PLOP3.LUT P2, PT, PT, PT, UP1, 0x80, 0x8 ;  /* 0x000000000008781c */ /* 0x000fe40003f4f018 */
[----:B------:R-:W-:Y:S02]  /*5830*/  CS2R R68, SRZ ;  /* 0x0000000000447805 */ /* 0x000fe4000001ff00 */
[----:B------:R-:W-:Y:S02]  /*5840*/  ISETP.NE.U32.OR P5, PT, R0, 0x1, !P1 ;  /* 0x000000010000780c */ /* 0x000fe40004fa5470 */
[----:B------:R-:W-:Y:S02]  /*5850*/  CS2R R62, SRZ ;  /* 0x00000000003e7805 */ /* 0x000fe4000001ff00 */
[----:B------:R-:W-:Y:S02]  /*5860*/  LOP3.LUT P4, R104, R88, 0xff, RZ, 0xc0, !PT ;  /* 0x000000ff58687812 */ /* 0x000fe4000788c0ff */
[----:B------:R-:W-:Y:S02]  /*5870*/  CS2R R60, SRZ ;  /* 0x00000000003c7805 */ /* 0x000fe4000001ff00 */
[----:B------:R-:W-:Y:S02]  /*5880*/  SEL R2, RZ, 0xffffffff, P3 ;  /* 0xffffffffff027807 */ /* 0x000fe40001800000 */
[----:B------:R-:W-:Y:S02]  /*5890*/  CS2R R58, SRZ ;  /* 0x00000000003a7805 */ /* 0x000fe4000001ff00 */
[----:B------:R-:W-:Y:S02]  /*58a0*/  P2R R107, PR, RZ, 0x20 ;  /* 0x00000020ff6b7803 */ /* 0x000fe40000000000 */
[----:B------:R-:W-:Y:S02]  /*58b0*/  CS2R R56, SRZ ;  /* 0x0000000000387805 */ /* 0x000fe4000001ff00 */
[----:B------:R-:W-:Y:S02]  /*58c0*/  @P2 SEL R2, R3, R2, !P4 ;  /* 0x0000000203022207 */ /* 0x000fe40006000000 */
[----:B------:R-:W-:Y:S02]  /*58d0*/  @P5 SHF.L.U32 R0, R97, 0x1f, RZ ;  /* 0x0000001f61005819 */ /* 0x000fe400000006ff */
[----:B------:R-:W-:Y:S02]  /*58e0*/  LOP3.LUT R2, R2, 0x1, RZ, 0xc0, !PT ;  /* 0x0000000102027812 */ /* 0x000fe400078ec0ff */
[----:B------:R1:W3:Y:S02]  /*58f0*/  @P5 SYNCS.PHASECHK.TRANS64.TRYWAIT P1, [UR48+0x70], R0 ;  /* 0x00007000ff0055a7 */ /* 0x0002e40008021130 */
[----:B------:R-:W-:Y:S04]  /*5900*/  ISETP.NE.U32.AND P2, PT, R2, 0x1, PT ;  /* 0x000000010200780c */ /* 0x000fe80003f45070 */
[----:B------:R-:W-:Y:S02]  /*5910*/  P2R R67, PR, RZ, 0x4 ;  /* 0x00000004ff437803 */ /* 0x000fe40000000000 */
[----:B-1----:R-:W-:Y:S04]  /*5920*/  SHF.L.U32 R0, R96, 0x1f, RZ ;  /* 0x0000001f60007819 */ /* 0x002fe800000006ff */
[----:B------:R1:W4:Y:S01]  /*5930*/  SYNCS.PHASECHK.TRANS64.TRYWAIT P0, [R64+URZ+0xe0], R0 ;  /* 0x0000e000400075a7 */ /* 0x00032200080011ff */
[----:B---3--:R-:W-:Y:S01]  /*5940*/  @P5 SEL R66, RZ, 0x1, !P1 ;  /* 0x00000001ff425807 */ /* 0x008fe20004800000 */
[----:B-1----:R-:W-:Y:S06]  /*5950*/  @!P5 BRA `(.L_x_94) ;  /* 0x000000000058d947 */ /* 0x002fec0003800000 */
[----:B------:R-:W-:Y:S01]  /*5960*/  IMAD.MOV.U32 R79, RZ, RZ, RZ ;  /* 0x000000ffff4f7224 */ /* 0x000fe200078e00ff */
[----:B------:R-:W-:Y:S01]  /*5970*/  ISETP.NE.AND P1, PT, R66, RZ, PT ;  /* 0x000000ff4200720c */ /* 0x000fe20003f25270 */
[----:B------:R-:W-:Y:S01]  /*5980*/  BSSY B0, `(.L_x_95) ;  /* 0x000000c000007945 */ /* 0x000fe20003800000 */
[----:B------:R-:W-:Y:S02]  /*5990*/  CS2R R58, SRZ ;  /* 0x00000000003a7805 */ /* 0x000fe4000001ff00 */
[----:B------:R-:W-:Y:S02]  /*59a0*/  CS2R R56, SRZ ;  /* 0x0000000000387805 */ /* 0x000fe4000001ff00 */
[----:B------:R-:W-:Y:S02]  /*59b0*/  CS2R R62, SRZ ;  /* 0x00000000003e7805 */ /* 0x000fe4000001ff00 */
[----:B------:R-:W-:Y:S02]  /*59c0*/  CS2R R60, SRZ ;  /* 0x00000000003c7805 */ /* 0x000fe4000001ff00 */
[----:B------:R-:W-:Y:S02]  /*59d0*/  CS2R R70, SRZ ;  /* 0x0000000000467805 */ /* 0x000fe4000001ff00 */
[----:B------:R-:W-:Y:S02]  /*59e0*/  CS2R R68, SRZ ;  /* 0x0000000000447805 */ /* 0x000fe4000001ff00 */
[----:B------:R-:W-:Y:S01]  /*59f0*/  CS2R R76, SRZ ;  /* 0x00000000004c7805 */ /* 0x000fe2000001ff00 */
[----:B------:R-:W-:Y:S06]  /*5a00*/  @P1 BRA `(.L_x_96) ;  /* 0x00000000000c1947 */ /* 0x000fec0003800000 */
[----:B------:R-:W-:Y:S04]  /*5a10*/  SHF.L.U32 R3, R97, 0x1f, RZ ;  /* 0x0000001f61037819 */ /* 0x000fe800000006ff */
[----:B------:R-:W1:Y:S02]  /*5a20*/  SYNCS.PHASECHK.TRANS64.TRYWAIT P1, [UR48+0x70], R3 ;  /* 0x00007003ff0075a7 */ /* 0x000e640008021130 */
[----:B-1----:R-:W-:Y:S05]  /*5a30*/  @!P1 BRA `(.L_x_97) ;  /* 0x0000003c00ac9947 */ /* 0x002fea0003800000 */
.L_x_96:
[----:B------:R-:W-:Y:S05]  /*5a40*/  BSYNC B0 ;  /* 0x0000000000007941 */ /* 0x000fea0003800000 */
.L_x_95:
[----:B------:R-:W-:Y:S01]  /*5a50*/  ISETP.NE.AND P1, PT, R67, RZ, PT ;  /* 0x000000ff4300720c */ /* 0x000fe20003f25270 */
[----:B------:R-:W-:Y:S11]  /*5a60*/  HFMA2 R65, -RZ, RZ, 0, 5.9604644775390625e-08 ;  /* 0x00000001ff417431 */ /* 0x000ff600000001ff */
[----:B------:R-:W-:Y:S01]  /*5a70*/  @!UPT UIADD3 URZ, UPT, UPT, URZ, URZ, URZ ;  /* 0x000000fffffff290 */ /* 0x000fe2000fffe0ff */
[----:B------:R3:W1:Y:S04]  /*5a80*/  @P1 LDS.128 R56, [R100] ;  /* 0x0000000064381984 */ /* 0x0006680000000c00 */
[----:B------:R3:W1:Y:S04]  /*5a90*/  @P1 LDS.128 R60, [R99+0x10] ;  /* 0x00001000633c1984 */ /* 0x0006680000000c00 */
[----:B------:R3:W1:Y:S04]  /*5aa0*/  @P1 LDS.128 R68, [R98+0x20] ;  /* 0x0000200062441984 */ /* 0x0006680000000c00 */
[----:B------:R3:W1:Y:S02]  /*5ab0*/  @P1 LDS.128 R76, [R106+0x30] ;  /* 0x000030006a4c1984 */ /* 0x0006640000000c00 */
.L_x_94:
[----:B------:R-:W-:Y:S05]  /*5ac0*/  BSYNC B1 ;  /* 0x0000000000017941 */ /* 0x000fea0003800000 */
.L_x_93:
[----:B-1----:R-:W-:Y:S04]  /*5ad0*/  SHF.R.U32.HI R2, RZ, 0x15, R48 ;  /* 0x00000015ff027819 */ /* 0x002fe80000011630 */
[----:B------:R-:W-:Y:S01]  /*5ae0*/  LOP3.LUT P1, RZ, R2, 0x3, R92, 0x48, !PT ;  /* 0x0000000302ff7812 */ /* 0x000fe2000782485c */
[----:B------:R-:W-:Y:S01]  /*5af0*/  @!UPT UIADD3 URZ, UPT, UPT, URZ, URZ, URZ ;  /* 0x000000fffffff290 */ /* 0x000fe2000fffe0ff */
[----:B----4-:R-:W-:Y:S11]  /*5b00*/  @P0 BRA `(.L_x_98) ;  /* 0x0000000000080947 */ /* 0x010ff60003800000 */
[----:B------:R-:W1:Y:S02]  /*5b10*/  SYNCS.PHASECHK.TRANS64.TRYWAIT P0, [R64+URZ+0xe0], R0 ;  /* 0x0000e000400075a7 */ /* 0x000e6400080011ff */
[----:B-1----:R-:W-:Y:S05]  /*5b20*/  @!P0 BRA `(.L_x_99) ;  /* 0x0000003c00888947 */ /* 0x002fea0003800000 */
.L_x_98:
[----:B------:R-:W-:Y:S05]  /*5b30*/  @!P1 BRA `(.L_x_100) ;  /* 0x0000000000409947 */ /* 0x000fea0003800000 */
[----:B------:R-:W4:Y:S01]  /*5b40*/  LDCU.64 UR8, c[0x4][0x70] ;  /* 0x01000e00ff0877ac */ /* 0x000f220008000a00 */
[----:B------:R-:W-:Y:S01]  /*5b50*/  MOV R3, 0x0 ;  /* 0x0000000000037802 */ /* 0x000fe20000000f00 */
[----:B------:R-:W-:Y:S02]  /*5b60*/  HFMA2 R12, -RZ, RZ, 0, 5.9604644775390625e-08 ;  /* 0x00000001ff0c7431 */ /* 0x000fe400000001ff */
[----:B------:R-:W-:Y:S02]  /*5b70*/  IMAD.MOV.U32 R8, RZ, RZ, 0x192 ;  /* 0x00000192ff087424 */ /* 0x000fe400078e00ff */
[----:B------:R-:W-:Y:S01]  /*5b80*/  IMAD.MOV.U32 R13, RZ, RZ, RZ ;  /* 0x000000ffff0d7224 */ /* 0x000fe200078e00ff */
[----:B------:R-:W5:Y:S01]  /*5b90*/  LDCU.64 UR6, c[0x4][0x78] ;  /* 0x01000f00ff0677ac */ /* 0x000f620008000a00 */
[----:B------:R-:W1:Y:S01]  /*5ba0*/  LDC.64 R2, c[0x4][R3] ;  /* 0x0100000003027b82 */ /* 0x000e620000000a00 */
[----:B------:R-:W2:Y:S01]  /*5bb0*/  LDCU.64 UR4, c[0x4][0x10] ;  /* 0x01000200ff0477ac */ /* 0x000ea20008000a00 */
[----:B----4-:R-:W-:Y:S01]  /*5bc0*/  MOV R5, UR9 ;  /* 0x0000000900057c02 */ /* 0x010fe20008000f00 */
[----:B------:R-:W-:Y:S01]  /*5bd0*/  IMAD.U32 R4, RZ, RZ, UR8 ;  /* 0x00000008ff047e24 */ /* 0x000fe2000f8e00ff */
[----:B-----5:R-:W-:Y:S01]  /*5be0*/  MOV R7, UR7 ;  /* 0x0000000700077c02 */ /* 0x020fe20008000f00 */
[----:B------:R-:W-:Y:S01]  /*5bf0*/  IMAD.U32 R6, RZ, RZ, UR6 ;  /* 0x00000006ff067e24 */ /* 0x000fe2000f8e00ff */
[----:B--2---:R-:W-:Y:S01]  /*5c00*/  MOV R11, UR5 ;  /* 0x00000005000b7c02 */ /* 0x004fe20008000f00 */
[----:B------:R-:W-:Y:S02]  /*5c10*/  IMAD.U32 R10, RZ, RZ, UR4 ;  /* 0x00000004ff0a7e24 */ /* 0x000fe4000f8e00ff */
[----:B------:R-:W-:Y:S07]  /*5c20*/  LEPC R20, `(.L_x_100) ;  /* 0x000000001014794e */ /* 0x000fee0000000000 */
[----:B-1-3--:R-:W-:Y:S05]  /*5c30*/  CALL.ABS.NOINC R2 ;  /* 0x0000000002007343 */ /* 0x00afea0003c00000 */
.L_x_100:
[----:B------:R-:W-:Y:S01]  /*5c40*/  SHF.L.U32 R50, R56, 0x10, RZ ;  /* 0x0000001038327819 */ /* 0x000fe200000006ff */
[----:B------:R-:W-:Y:S05]  /*5c50*/  WARPSYNC.ALL ;  /* 0x0000000000007948 */ /* 0x000fea0003800000 */
[----:B------:R-:W-:Y:S01]  /*5c60*/  R2UR UR4, R48 ;  /* 0x00000000300472ca */ /* 0x000fe200000e0000 */
[----:B------:R-:W-:Y:S01]  /*5c70*/  BSSY.RECONVERGENT B0, `(.L_x_101) ;  /* 0x0000088000007945 */ /* 0x000fe20003800200 */
[----:B------:R-:W-:Y:S02]  /*5c80*/  LOP3.LUT R51, R56, 0xffff0000, RZ, 0xc0, !PT ;  /* 0xffff000038337812 */ /* 0x000fe400078ec0ff */
[----:B------:R-:W-:Y:S02]  /*5c90*/  SHF.L.U32 R52, R57, 0x10, RZ ;  /* 0x0000001039347819 */ /* 0x000fe400000006ff */
[----:B------:R-:W-:Y:S07]  /*5ca0*/  ISETP.NE.AND P0, PT, R102, RZ, PT ;  /* 0x000000ff6600720c */ /* 0x000fee0003f05270 */
[----:B------:R-:W1:Y:S02]  /*5cb0*/  LDTM.x32 R4, tmem[UR4] ;  /* 0x00000004000479ee */ /* 0x000e6400082c0000 */
[C---:B-12---:R-:W-:Y:S01]  /*5cc0*/  FMUL R0, R47.reuse, R4 ;  /* 0x000000042f007220 */ /* 0x046fe20000400000 */
[C---:B------:R-:W-:Y:S01]  /*5cd0*/  FMUL R2, R47.reuse, R5 ;  /* 0x000000052f027220 */ /* 0x040fe20000400000 */
[C---:B------:R-:W-:Y:S01]  /*5ce0*/  FMUL R4, R47.reuse, R8 ;  /* 0x000000082f047220 */ /* 0x040fe20000400000 */
[C---:B------:R-:W-:Y:S01]  /*5cf0*/  FMUL R3, R47.reuse, R6 ;  /* 0x000000062f037220 */ /* 0x040fe20000400000 */
[C---:B------:R-:W-:Y:S01]  /*5d00*/  FMUL R5, R47.reuse, R9 ;  /* 0x000000092f057220 */ /* 0x040fe20000400000 */
[C---:B------:R-:W-:Y:S01]  /*5d10*/  FMUL R8, R47.reuse, R12 ;  /* 0x0000000c2f087220 */ /* 0x040fe20000400000 */
[C---:B------:R-:W-:Y:S01]  /*5d20*/  FMUL R6, R47.reuse, R10 ;  /* 0x0000000a2f067220 */ /* 0x040fe20000400000 */
[C---:B------:R-:W-:Y:S01]  /*5d30*/  FMUL R9, R47.reuse, R13 ;  /* 0x0000000d2f097220 */ /* 0x040fe20000400000 */
[----:B------:R-:W-:Y:S01]  /*5d40*/  FMUL R12, R47, R16 ;  /* 0x000000102f0c7220 */ /* 0x000fe20000400000 */
[----:B------:R-:W-:Y:S01]  /*5d50*/  FFMA R0, R49, R50, R0 ;  /* 0x0000003231007223 */ /* 0x000fe20000000000 */
[C---:B------:R-:W-:Y:S01]  /*5d60*/  FMUL R10, R47.reuse, R14 ;  /* 0x0000000e2f0a7220 */ /* 0x040fe20000400000 */
[C---:B------:R-:W-:Y:S01]  /*5d70*/  FMUL R13, R47.reuse, R17 ;  /* 0x000000112f0d7220 */ /* 0x040fe20000400000 */
[----:B------:R-:W-:Y:S01]  /*5d80*/  FMUL R16, R47, R20 ;  /* 0x000000142f107220 */ /* 0x000fe20000400000 */
[----:B------:R-:W-:Y:S01]  /*5d90*/  FFMA R2, R49, R51, R2 ;  /* 0x0000003331027223 */ /* 0x000fe20000000002 */
[C---:B------:R-:W-:Y:S01]  /*5da0*/  FMUL R14, R47.reuse, R18 ;  /* 0x000000122f0e7220 */ /* 0x040fe20000400000 */
        /* <DEDUP_REMOVED lines=8> */
[----:B------:R-:W-:Y:S01]  /*5e30*/  LOP3.LUT R32, R57, 0xffff0000, RZ, 0xc0, !PT ;  /* 0xffff000039207812 */ /* 0x000fe200078ec0ff */
[C---:B------:R-:W-:Y:S01]  /*5e40*/  FMUL R26, R47.reuse, R30 ;  /* 0x0000001e2f1a7220 */ /* 0x040fe20000400000 */
[----:B------:R-:W-:Y:S01]  /*5e50*/  FMUL R29, R47, R33 ;  /* 0x000000212f1d7220 */ /* 0x000fe20000400000 */
[----:B------:R-:W-:Y:S01]  /*5e60*/  SHF.L.U32 R33, R58, 0x10, RZ ;  /* 0x000000103a217819 */ /* 0x000fe200000006ff */
[----:B------:R-:W-:Y:S01]  /*5e70*/  FFMA R3, R49, R52, R3 ;  /* 0x0000003431037223 */ /* 0x000fe20000000003 */
[----:B------:R-:W-:Y:S01]  /*5e80*/  F2FP.BF16.F32.PACK_AB R52, R2, R0 ;  /* 0x000000000234723e */ /* 0x000fe200000010ff */
[----:B------:R-:W-:Y:S01]  /*5e90*/  FMUL R7, R47, R7 ;  /* 0x000000072f077220 */ /* 0x000fe20000400000 */
[----:B------:R-:W-:Y:S01]  /*5ea0*/  SHF.L.U32 R0, R59, 0x10, RZ ;  /* 0x000000103b007819 */ /* 0x000fe200000006ff */
[----:B------:R-:W-:Y:S01]  /*5eb0*/  FMUL R30, R47, R34 ;  /* 0x000000222f1e7220 */ /* 0x000fe20000400000 */
[----:B------:R-:W-:Y:S01]  /*5ec0*/  LOP3.LUT R34, R58, 0xffff0000, RZ, 0xc0, !PT ;  /* 0xffff00003a227812 */ /* 0x000fe200078ec0ff */
[----:B------:R-:W-:Y:S01]  /*5ed0*/  FFMA R7, R49, R32, R7 ;  /* 0x0000002031077223 */ /* 0x000fe20000000007 */
[----:B------:R-:W-:Y:S01]  /*5ee0*/  LOP3.LUT R2, R59, 0xffff0000, RZ, 0xc0, !PT ;  /* 0xffff00003b027812 */ /* 0x000fe200078ec0ff */
[----:B------:R-:W-:Y:S01]  /*5ef0*/  FFMA R4, R49, R33, R4 ;  /* 0x0000002131047223 */ /* 0x000fe20000000004 */
[----:B------:R-:W-:Y:S01]  /*5f00*/  FMUL R11, R47, R11 ;  /* 0x0000000b2f0b7220 */ /* 0x000fe20000400000 */
[----:B------:R-:W-:Y:S01]  /*5f10*/  FFMA R5, R49, R34, R5 ;  /* 0x0000002231057223 */ /* 0x000fe20000000005 */
[----:B------:R-:W-:Y:S01]  /*5f20*/  F2FP.BF16.F32.PACK_AB R53, R7, R3 ;  /* 0x000000030735723e */ /* 0x000fe200000010ff */
[C---:B------:R-:W-:Y:S01]  /*5f30*/  FFMA R6, R49.reuse, R0, R6 ;  /* 0x0000000031067223 */ /* 0x040fe20000000006 */
[C---:B------:R-:W-:Y:S01]  /*5f40*/  SHF.L.U32 R0, R60.reuse, 0x10, RZ ;  /* 0x000000103c007819 */ /* 0x040fe200000006ff */
[----:B------:R-:W-:Y:S01]  /*5f50*/  FFMA R11, R49, R2, R11 ;  /* 0x00000002310b7223 */ /* 0x000fe2000000000b */
[----:B------:R-:W-:Y:S01]  /*5f60*/  LOP3.LUT R2, R60, 0xffff0000, RZ, 0xc0, !PT ;  /* 0xffff00003c027812 */ /* 0x000fe200078ec0ff */
[----:B------:R-:W-:Y:S01]  /*5f70*/  FMUL R15, R47, R15 ;  /* 0x0000000f2f0f7220 */ /* 0x000fe20000400000 */
[----:B------:R-:W-:Y:S01]  /*5f80*/  SHF.L.U32 R3, R61, 0x10, RZ ;  /* 0x000000103d037819 */ /* 0x000fe200000006ff */
[----:B------:R-:W-:Y:S01]  /*5f90*/  FFMA R8, R49, R0, R8 ;  /* 0x0000000031087223 */ /* 0x000fe20000000008 */
[----:B------:R-:W-:Y:S01]  /*5fa0*/  LOP3.LUT R0, R61, 0xffff0000, RZ, 0xc0, !PT ;  /* 0xffff00003d007812 */ /* 0x000fe200078ec0ff */
[C---:B------:R-:W-:Y:S01]  /*5fb0*/  FFMA R9, R49.reuse, R2, R9 ;  /* 0x0000000231097223 */ /* 0x040fe20000000009 */
[C---:B------:R-:W-:Y:S01]  /*5fc0*/  SHF.L.U32 R2, R62.reuse, 0x10, RZ ;  /* 0x000000103e027819 */ /* 0x040fe200000006ff */
[----:B------:R-:W-:Y:S01]  /*5fd0*/  FFMA R10, R49, R3, R10 ;  /* 0x00000003310a7223 */ /* 0x000fe2000000000a */
[----:B------:R-:W-:Y:S01]  /*5fe0*/  SHF.L.U32 R3, R63, 0x10, RZ ;  /* 0x000000103f037819 */ /* 0x000fe200000006ff */
[C---:B------:R-:W-:Y:S01]  /*5ff0*/  FFMA R15, R49.reuse, R0, R15 ;  /* 0x00000000310f7223 */ /* 0x040fe2000000000f */
[----:B------:R-:W-:Y:S01]  /*6000*/  LOP3.LUT R0, R62, 0xffff0000, RZ, 0xc0, !PT ;  /* 0xffff00003e007812 */ /* 0x000fe200078ec0ff */
[----:B------:R-:W-:Y:S01]  /*6010*/  FFMA R12, R49, R2, R12 ;  /* 0x00000002310c7223 */ /* 0x000fe2000000000c */
[C---:B------:R-:W-:Y:S01]  /*6020*/  SHF.L.U32 R2, R68.reuse, 0x10, RZ ;  /* 0x0000001044027819 */ /* 0x040fe200000006ff */
[----:B------:R-:W-:Y:S01]  /*6030*/  FMUL R19, R47, R19 ;  /* 0x000000132f137220 */ /* 0x000fe20000400000 */
[----:B------:R-:W-:Y:S01]  /*6040*/  F2FP.BF16.F32.PACK_AB R54, R5, R4 ;  /* 0x000000040536723e */ /* 0x000fe200000010ff */
[----:B------:R-:W-:Y:S01]  /*6050*/  FFMA R13, R49, R0, R13 ;  /* 0x00000000310d7223 */ /* 0x000fe2000000000d */
[----:B------:R-:W-:Y:S01]  /*6060*/  LOP3.LUT R0, R63, 0xffff0000, RZ, 0xc0, !PT ;  /* 0xffff00003f007812 */ /* 0x000fe200078ec0ff */
[----:B------:R-:W-:Y:S01]  /*6070*/  FFMA R14, R49, R3, R14 ;  /* 0x00000003310e7223 */ /* 0x000fe2000000000e */
[----:B------:R-:W-:Y:S01]  /*6080*/  LOP3.LUT R3, R68, 0xffff0000, RZ, 0xc0, !PT ;  /* 0xffff000044037812 */ /* 0x000fe200078ec0ff */
[----:B------:R-:W-:Y:S01]  /*6090*/  FMUL R23, R47, R23 ;  /* 0x000000172f177220 */ /* 0x000fe20000400000 */
[----:B------:R-:W-:Y:S01]  /*60a0*/  F2FP.BF16.F32.PACK_AB R55, R11, R6 ;  /* 0x000000060b37723e */ /* 0x000fe200000010ff */
[----:B------:R-:W-:Y:S01]  /*60b0*/  FFMA R19, R49, R0, R19 ;  /* 0x0000000031137223 */ /* 0x000fe20000000013 */
[----:B------:R-:W-:Y:S01]  /*60c0*/  SHF.L.U32 R0, R69, 0x10, RZ ;  /* 0x0000001045007819 */ /* 0x000fe200000006ff */
[----:B------:R-:W-:Y:S01]  /*60d0*/  FFMA R16, R49, R2, R16 ;  /* 0x0000000231107223 */ /* 0x000fe20000000010 */
[----:B------:R-:W-:Y:S01]  /*60e0*/  LOP3.LUT R2, R69, 0xffff0000, RZ, 0xc0, !PT ;  /* 0xffff000045027812 */ /* 0x000fe200078ec0ff */
[----:B------:R-:W-:Y:S01]  /*60f0*/  FFMA R17, R49, R3, R17 ;  /* 0x0000000331117223 */ /* 0x000fe20000000011 */
[----:B------:R-:W-:Y:S01]  /*6100*/  SHF.L.U32 R3, R71, 0x10, RZ ;  /* 0x0000001047037819 */ /* 0x000fe200000006ff */
[----:B------:R-:W-:Y:S01]  /*6110*/  FFMA R18, R49, R0, R18 ;  /* 0x0000000031127223 */ /* 0x000fe20000000012 */
[C---:B------:R-:W-:Y:S01]  /*6120*/  SHF.L.U32 R0, R70.reuse, 0x10, RZ ;  /* 0x0000001046007819 */ /* 0x040fe200000006ff */
[----:B------:R1:W-:Y:S01]  /*6130*/  STS.128 [R100], R52 ;  /* 0x0000003464007388 */ /* 0x0003e20000000c00 */
[----:B------:R-:W-:Y:S01]  /*6140*/  F2FP.BF16.F32.PACK_AB R8, R9, R8 ;  /* 0x000000080908723e */ /* 0x000fe200000010ff */
[C---:B------:R-:W-:Y:S01]  /*6150*/  FFMA R23, R49.reuse, R2, R23 ;  /* 0x0000000231177223 */ /* 0x040fe20000000017 */
[----:B------:R-:W-:Y:S01]  /*6160*/  LOP3.LUT R2, R70, 0xffff0000, RZ, 0xc0, !PT ;  /* 0xffff000046027812 */ /* 0x000fe200078ec0ff */
[----:B------:R-:W-:Y:S01]  /*6170*/  FFMA R20, R49, R0, R20 ;  /* 0x0000000031147223 */ /* 0x000fe20000000014 */
[----:B------:R-:W-:Y:S01]  /*6180*/  LOP3.LUT R0, R71, 0xffff0000, RZ, 0xc0, !PT ;  /* 0xffff000047007812 */ /* 0x000fe200078ec0ff */
[----:B------:R-:W-:Y:S01]  /*6190*/  FMUL R27, R47, R27 ;  /* 0x0000001b2f1b7220 */ /* 0x000fe20000400000 */
[----:B------:R-:W-:Y:S01]  /*61a0*/  F2FP.BF16.F32.PACK_AB R9, R15, R10 ;  /* 0x0000000a0f09723e */ /* 0x000fe200000010ff */
[C---:B------:R-:W-:Y:S01]  /*61b0*/  FFMA R21, R49.reuse, R2, R21 ;  /* 0x0000000231157223 */ /* 0x040fe20000000015 */
[C---:B------:R-:W-:Y:S01]  /*61c0*/  FFMA R22, R49.reuse, R3, R22 ;  /* 0x0000000331167223 */ /* 0x040fe20000000016 */
[----:B------:R-:W-:Y:S01]  /*61d0*/  FFMA R27, R49, R0, R27 ;  /* 0x00000000311b7223 */ /* 0x000fe2000000001b */
[C---:B------:R-:W-:Y:S01]  /*61e0*/  SHF.L.U32 R2, R76.reuse, 0x10, RZ ;  /* 0x000000104c027819 */ /* 0x040fe200000006ff */
[C---:B------:R-:W-:Y:S01]  /*61f0*/  FMUL R31, R47.reuse, R31 ;  /* 0x0000001f2f1f7220 */ /* 0x040fe20000400000 */
[----:B------:R-:W-:Y:S01]  /*6200*/  LOP3.LUT R0, R76, 0xffff0000, RZ, 0xc0, !PT ;  /* 0xffff00004c007812 */ /* 0x000fe200078ec0ff */
[----:B------:R-:W-:Y:S01]  /*6210*/  FMUL R35, R47, R35 ;  /* 0x000000232f237220 */ /* 0x000fe20000400000 */
[----:B------:R-:W-:Y:S01]  /*6220*/  SHF.L.U32 R3, R77, 0x10, RZ ;  /* 0x000000104d037819 */ /* 0x000fe200000006ff */
[----:B------:R-:W-:Y:S01]  /*6230*/  FFMA R24, R49, R2, R24 ;  /* 0x0000000231187223 */ /* 0x000fe20000000018 */
[----:B------:R-:W-:Y:S01]  /*6240*/  F2FP.BF16.F32.PACK_AB R10, R13, R12 ;  /* 0x0000000c0d0a723e */ /* 0x000fe200000010ff */
[----:B------:R-:W-:Y:S01]  /*6250*/  FFMA R25, R49, R0, R25 ;  /* 0x0000000031197223 */ /* 0x000fe20000000019 */
[----:B------:R-:W-:Y:S01]  /*6260*/  F2FP.BF16.F32.PACK_AB R11, R19, R14 ;  /* 0x0000000e130b723e */ /* 0x000fe200000010ff */
[----:B------:R-:W-:Y:S01]  /*6270*/  FFMA R26, R49, R3, R26 ;  /* 0x00000003311a7223 */ /* 0x000fe2000000001a */
[----:B------:R-:W-:Y:S02]  /*6280*/  LOP3.LUT R0, R77, 0xffff0000, RZ, 0xc0, !PT ;  /* 0xffff00004d007812 */ /* 0x000fe400078ec0ff */
[C---:B------:R-:W-:Y:S01]  /*6290*/  SHF.L.U32 R2, R78.reuse, 0x10, RZ ;  /* 0x000000104e027819 */ /* 0x040fe200000006ff */
[----:B------:R1:W-:Y:S01]  /*62a0*/  STS.128 [R99+0x10], R8 ;  /* 0x0000100863007388 */ /* 0x0003e20000000c00 */
[----:B------:R-:W-:Y:S01]  /*62b0*/  LOP3.LUT R3, R78, 0xffff0000, RZ, 0xc0, !PT ;  /* 0xffff00004e037812 */ /* 0x000fe200078ec0ff */
[----:B------:R-:W-:Y:S01]  /*62c0*/  FFMA R31, R49, R0, R31 ;  /* 0x00000000311f7223 */ /* 0x000fe2000000001f */
[----:B------:R-:W-:Y:S01]  /*62d0*/  SHF.L.U32 R4, R79, 0x10, RZ ;  /* 0x000000104f047819 */ /* 0x000fe200000006ff */
[----:B------:R-:W-:Y:S01]  /*62e0*/  FFMA R28, R49, R2, R28 ;  /* 0x00000002311c7223 */ /* 0x000fe2000000001c */
[----:B------:R-:W-:Y:S01]  /*62f0*/  F2FP.BF16.F32.PACK_AB R16, R17, R16 ;  /* 0x000000101110723e */ /* 0x000fe200000010ff */
[----:B------:R-:W-:Y:S01]  /*6300*/  FFMA R29, R49, R3, R29 ;  /* 0x00000003311d7223 */ /* 0x000fe2000000001d */
[----:B------:R-:W-:Y:S01]  /*6310*/  LOP3.LUT R5, R79, 0xffff0000, RZ, 0xc0, !PT ;  /* 0xffff00004f057812 */ /* 0x000fe200078ec0ff */
[----:B------:R-:W-:Y:S01]  /*6320*/  FFMA R30, R49, R4, R30 ;  /* 0x00000004311e7223 */ /* 0x000fe2000000001e */
[----:B------:R-:W-:Y:S02]  /*6330*/  F2FP.BF16.F32.PACK_AB R17, R23, R18 ;  /* 0x000000121711723e */ /* 0x000fe400000010ff */
[----:B------:R-:W-:Y:S01]  /*6340*/  F2FP.BF16.F32.PACK_AB R18, R21, R20 ;  /* 0x000000141512723e */ /* 0x000fe200000010ff */
[----:B------:R-:W-:Y:S01]  /*6350*/  FFMA R35, R49, R5, R35 ;  /* 0x0000000531237223 */ /* 0x000fe20000000023 */
[----:B------:R-:W-:Y:S02]  /*6360*/  F2FP.BF16.F32.PACK_AB R19, R27, R22 ;  /* 0x000000161b13723e */ /* 0x000fe400000010ff */
[----:B------:R-:W-:Y:S02]  /*6370*/  F2FP.BF16.F32.PACK_AB R24, R25, R24 ;  /* 0x000000181918723e */ /* 0x000fe400000010ff */
[----:B------:R-:W-:Y:S01]  /*6380*/  F2FP.BF16.F32.PACK_AB R25, R31, R26 ;  /* 0x0000001a1f19723e */ /* 0x000fe200000010ff */
[----:B------:R1:W-:Y:S01]  /*6390*/  STS.128 [R98+0x20], R16 ;  /* 0x0000201062007388 */ /* 0x0003e20000000c00 */
[----:B------:R-:W-:Y:S02]  /*63a0*/  F2FP.BF16.F32.PACK_AB R26, R29, R28 ;  /* 0x0000001c1d1a723e */ /* 0x000fe400000010ff */
[----:B------:R-:W-:Y:S05]  /*63b0*/  F2FP.BF16.F32.PACK_AB R27, R35, R30 ;  /* 0x0000001e231b723e */ /* 0x000fea00000010ff */
[----:B------:R1:W-:Y:S01]  /*63c0*/  STS.128 [R106+0x30], R24 ;  /* 0x000030186a007388 */ /* 0x0003e20000000c00 */
[----:B------:R-:W-:Y:S01]  /*63d0*/  @!PT LDS RZ, [RZ] ;  /* 0x00000000fffff984 */ /* 0x000fe20000000800 */
[----:B------:R-:W-:Y:S01]  /*63e0*/  @!PT LDS RZ, [RZ] ;  /* 0x00000000fffff984 */ /* 0x000fe20000000800 */
[----:B------:R-:W-:Y:S01]  /*63f0*/  @!PT LDS RZ, [RZ] ;  /* 0x00000000fffff984 */ /* 0x000fe20000000800 */
[----:B------:R-:W-:Y:S01]  /*6400*/  @!PT LDS RZ, [RZ] ;  /* 0x00000000fffff984 */ /* 0x000fe20000000800 */
[----:B------:R2:W-:Y:S07]  /*6410*/  MEMBAR.ALL.CTA ;  /* 0x0000000000007992 */ /* 0x0005ee0000008000 */
[----:B--2---:R-:W2:Y:S02]  /*6420*/  FENCE.VIEW.ASYNC.S ;  /* 0x00000000000073c6 */ /* 0x004ea40000000000 */
[----:B--2---:R-:W-:Y:S06]  /*6430*/  BAR.SYNC.DEFER_BLOCKING 0x1, 0x80 ;  /* 0x0042000000007b1d */ /* 0x004fec0000010000 */
[----:B------:R-:W-:Y:S05]  /*6440*/  @P0 BRA `(.L_x_102) ;  /* 0x0000000000280947 */ /* 0x000fea0003800000 */
[----:B------:R-:W-:Y:S02]  /*6450*/  UIADD3 UR4, UPT, UPT, UR48, 0x200, URZ ;  /* 0x0000020030047890 */ /* 0x000fe4000fffe0ff */
[----:B------:R-:W-:Y:S01]  /*6460*/  UIADD3 UR6, UP0, UPT, UR52, 0x680, URZ ;  /* 0x0000068034067890 */ /* 0x000fe2000ff1e0ff */
[----:B------:R-:W-:Y:S03]  /*6470*/  UMOV UR43, UR36 ;  /* 0x00000024002b7c82 */ /* 0x000fe60008000000 */
[----:B------:R-:W-:Y:S01]  /*6480*/  MOV R93, UR4 ;  /* 0x00000004005d7c02 */ /* 0x000fe20008000f00 */
[----:B------:R-:W-:Y:S03]  /*6490*/  UIADD3.X UR7, UPT, UPT, URZ, UR53, URZ, UP0, !UPT ;  /* 0x00000035ff077290 */ /* 0x000fe600087fe4ff */
[----:B------:R-:W-:Y:S11]  /*64a0*/  R2UR UR40, R93 ;  /* 0x000000005d2872ca */ /* 0x000ff600000e0000 */
[----:B------:R-:W-:Y:S02]  /*64b0*/  @!UPT UIADD3 URZ, UPT, UPT, URZ, URZ, URZ ;  /* 0x000000fffffff290 */ /* 0x000fe4000fffe0ff */
[----:B------:R2:W-:Y:S01]  /*64c0*/  UTMASTG.3D [UR40], [UR6] ;  /* 0x00000028060073b5 */ /* 0x0005e20008010000 */
[----:B------:R0:W-:Y:S01]  /*64d0*/  UTMACMDFLUSH ;  /* 0x00000000000079b7 */ /* 0x0001e20000000000 */
[----:B--2---:R-:W-:Y:S04]  /*64e0*/  DEPBAR.LE SB0, 0x1 ;  /* 0x000080400000791a */ /* 0x004fe80000000000 */
.L_x_102:
[----:B------:R-:W-:Y:S05]  /*64f0*/  BSYNC.RECONVERGENT B0 ;  /* 0x0000000000007941 */ /* 0x000fea0003800200 */
.L_x_101:
[----:B------:R-:W-:Y:S01]  /*6500*/  BAR.SYNC.DEFER_BLOCKING 0x1, 0x80 ;  /* 0x0042000000007b1d */ /* 0x000fe20000010000 */
[----:B------:R-:W-:Y:S01]  /*6510*/  ISETP.NE.AND P1, PT, R107, RZ, PT ;  /* 0x000000ff6b00720c */ /* 0x000fe20003f25270 */
[----:B------:R-:W-:Y:S01]  /*6520*/  UISETP.NE.AND UP0, UPT, UR49, URZ, UPT ;  /* 0x000000ff3100728c */ /* 0x000fe2000bf05270 */
[----:B------:R-:W-:Y:S11]  /*6530*/  LEA R2, R65, UR48, 0x3 ;  /* 0x0000003041027c11 */ /* 0x000ff6000f8e18ff */
[----:B------:R-:W-:Y:S01]  /*6540*/  @P1 SHF.L.U32 R3, R97, 0x1f, RZ ;  /* 0x0000001f61031819 */ /* 0x000fe200000006ff */
[----:B------:R-:W-:Y:S06]  /*6550*/  BRA.U !UP0, `(.L_x_103) ;  /* 0x0000000108247547 */ /* 0x000fec000b800000 */
[----:B------:R-:W-:Y:S01]  /*6560*/  IMAD.U32 R4, RZ, RZ, UR51 ;  /* 0x00000033ff047e24 */ /* 0x000fe2000f8e00ff */
[----:B------:R-:W-:Y:S01]  /*6570*/  MOV R0, UR37 ;  /* 0x0000002500007c02 */ /* 0x000fe20008000f00 */
[----:B------:R-:W-:Y:S03]  /*6580*/  UIADD3 UR51, UPT, UPT, UR51, 0x1, URZ ;  /* 0x0000000133337890 */ /* 0x000fe6000fffe0ff */
[----:B------:R-:W-:Y:S01]  /*6590*/  @P1 LEA R4, R4, UR48, 0x3 ;  /* 0x0000003004041c11 */ /* 0x000fe2000f8e18ff */
[----:B------:R-:W-:Y:S04]  /*65a0*/  UISETP.NE.AND UP0, UPT, UR51, 0x4, UPT ;  /* 0x000000043300788c */ /* 0x000fe8000bf05270 */
[----:B------:R-:W-:Y:S01]  /*65b0*/  @P1 VIADD R4, R4, 0x90 ;  /* 0x0000009004041836 */ /* 0x000fe20000000000 */
[----:B------:R-:W-:Y:S04]  /*65c0*/  USEL UR51, UR51, URZ, UP0 ;  /* 0x000000ff33337287 */ /* 0x000fe80008000000 */
[----:B------:R-:W-:Y:S04]  /*65d0*/  @P1 PRMT R0, R0, 0x654, R4 ;  /* 0x0000065400001816 */ /* 0x000fe80000000004 */
[----:B------:R2:W-:Y:S04]  /*65e0*/  @P1 SYNCS.ARRIVE.TRANS64.RED.A1T0 RZ, [R0+URZ], RZ ;  /* 0x000000ff00ff19a7 */ /* 0x0005e800081004ff */
.L_x_103:
[----:B------:R-:W4:Y:S01]  /*65f0*/  @P1 SYNCS.PHASECHK.TRANS64.TRYWAIT P0, [R2+URZ+0x70], R3 ;  /* 0x00007003020015a7 */ /* 0x000f2200080011ff */
[----:B------:R-:W-:Y:S01]  /*6600*/  BSSY B1, `(.L_x_104) ;  /* 0x0000016000017945 */ /* 0x000fe20003800000 */
[----:B----4-:R-:W-:Y:S03]  /*6610*/  @P1 SEL R66, RZ, 0x1, !P0 ;  /* 0x00000001ff421807 */ /* 0x010fe60004000000 */
[----:B------:R-:W-:Y:S05]  /*6620*/  @!P1 BRA `(.L_x_105) ;  /* 0x00000000004c9947 */ /* 0x000fea0003800000 */
[----:B------:R-:W-:Y:S01]  /*6630*/  ISETP.NE.AND P0, PT, R66, RZ, PT ;  /* 0x000000ff4200720c */ /* 0x000fe20003f05270 */
[----:B------:R-:W-:Y:S01]  /*6640*/  BSSY B0, `(.L_x_106) ;  /* 0x000000b000007945 */ /* 0x000fe20003800000 */
[----:B------:R-:W-:Y:S11]  /*6650*/  ISETP.NE.AND P1, PT, R67, RZ, PT ;  /* 0x000000ff4300720c */ /* 0x000ff60003f25270 */
[----:B------:R-:W-:Y:S02]  /*6660*/  @!UPT UIADD3 URZ, UPT, UPT, URZ, URZ, URZ ;  /* 0x000000fffffff290 */ /* 0x000fe4000fffe0ff */
[C---:B------:R-:W-:Y:S01]  /*6670*/  @P1 IMAD R6, R65.reuse, 0x2000, R100 ;  /* 0x0000200041061824 */ /* 0x040fe200078e0264 */
[C---:B------:R-:W-:Y:S01]  /*6680*/  @P1 LEA R4, R65.reuse, R98, 0xd ;  /* 0x0000006241041211 */ /* 0x040fe200078e68ff */
[C---:B------:R-:W-:Y:S02]  /*6690*/  @P1 IMAD R5, R65.reuse, 0x2000, R99 ;  /* 0x0000200041051824 */ /* 0x040fe400078e0263 */
[----:B------:R-:W-:Y:S01]  /*66a0*/  @P1 IMAD R3, R65, 0x2000, R106 ;  /* 0x0000200041031824 */ /* 0x000fe200078e026a */
[----:B------:R-:W-:Y:S06]  /*66b0*/  @P0 BRA `(.L_x_107) ;  /* 0x00000000000c0947 */ /* 0x000fec0003800000 */
[----:B--2---:R-:W-:Y:S04]  /*66c0*/  SHF.L.U32 R0, R97, 0x1f, RZ ;  /* 0x0000001f61007819 */ /* 0x004fe800000006ff */
[----:B------:R-:W2:Y:S02]  /*66d0*/  SYNCS.PHASECHK.TRANS64.TRYWAIT P0, [R2+URZ+0x70], R0 ;  /* 0x00007000020075a7 */ /* 0x000ea400080011ff */
[----:B--2---:R-:W-:Y:S05]  /*66e0*/  @!P0 BRA `(.L_x_108) ;  /* 0x0000003000ac8947 */ /* 0x004fea0003800000 */
.L_x_107:
[----:B------:R-:W-:Y:S05]  /*66f0*/  BSYNC B0 ;  /* 0x0000000000007941 */ /* 0x000fea0003800000 */
.L_x_106:
[----:B------:R-:W-:Y:S02]  /*6700*/  ISETP.NE.AND P0, PT, R67, RZ, PT ;  /* 0x000000ff4300720c */ /* 0x000fe40003f05270 */
[----:B------:R-:W-:Y:S11]  /*6710*/  IADD3 R65, PT, PT, R65, 0x1, RZ ;  /* 0x0000000141417810 */ /* 0x000ff60007ffe0ff */
[----:B------:R4:W1:Y:S04]  /*6720*/  @P0 LDS.128 R56, [R6] ;  /* 0x0000000006380984 */ /* 0x0008680000000c00 */
[----:B------:R4:W1:Y:S04]  /*6730*/  @P0 LDS.128 R60, [R5+0x10] ;  /* 0x00001000053c0984 */ /* 0x0008680000000c00 */
[----:B------:R4:W1:Y:S04]  /*6740*/  @P0 LDS.128 R68, [R4+0x20] ;  /* 0x0000200004440984 */ /* 0x0008680000000c00 */
[----:B------:R4:W1:Y:S02]  /*6750*/  @P0 LDS.128 R76, [R3+0x30] ;  /* 0x00003000034c0984 */ /* 0x0008640000000c00 */
.L_x_105:
[----:B------:R-:W-:Y:S05]  /*6760*/  BSYNC B1 ;  /* 0x0000000000017941 */ /* 0x000fea0003800000 */
.L_x_104:
[----:B--2---:R-:W-:Y:S05]  /*6770*/  VIADD R0, R48, 0x20 ;  /* 0x0000002030007836 */ /* 0x004fea0000000000 */
[----:B------:R-:W-:Y:S04]  /*6780*/  SHF.R.U32.HI R0, RZ, 0x15, R0 ;  /* 0x00000015ff007819 */ /* 0x000fe80000011600 */
[----:B------:R-:W-:Y:S11]  /*6790*/  LOP3.LUT P0, RZ, R0, 0x3, R92, 0x48, !PT ;  /* 0x0000000300ff7812 */ /* 0x000ff6000780485c */
[----:B------:R-:W-:Y:S02]  /*67a0*/  @!UPT UIADD3 URZ, UPT, UPT, URZ, URZ, URZ ;  /* 0x000000fffffff290 */ /* 0x000fe4000fffe0ff */
[----:B------:R-:W-:Y:S05]  /*67b0*/  @!P0 BRA `(.L_x_109) ;  /* 0x0000000000408947 */ /* 0x000fea0003800000 */
[----:B------:R-:W2:Y:S01]  /*67c0*/  LDCU.64 UR8, c[0x4][0x70] ;  /* 0x01000e00ff0877ac */ /* 0x000ea20008000a00 */
[----:B----4-:R-:W-:Y:S01]  /*67d0*/  MOV R3, 0x0 ;  /* 0x0000000000037802 */ /* 0x010fe20000000f00 */
[----:B------:R-:W-:Y:S02]  /*67e0*/  HFMA2 R12, -RZ, RZ, 0, 5.9604644775390625e-08 ;  /* 0x00000001ff0c7431 */ /* 0x000fe400000001ff */
[----:B-1----:R-:W-:Y:S02]  /*67f0*/  IMAD.MOV.U32 R8, RZ, RZ, 0x192 ;  /* 0x00000192ff087424 */ /* 0x002fe400078e00ff */
[----:B------:R-:W-:Y:S01]  /*6800*/  IMAD.MOV.U32 R13, RZ, RZ, RZ ;  /* 0x000000ffff0d7224 */ /* 0x000fe200078e00ff */
[----:B------:R-:W1:Y:S01]  /*6810*/  LDCU.64 UR6, c[0x4][0x78] ;  /* 0x01000f00ff0677ac */ /* 0x000e620008000a00 */
[----:B------:R-:W4:Y:S01]  /*6820*/  LDC.64 R2, c[0x4][R3] ;  /* 0x0100000003027b82 */ /* 0x000f220000000a00 */
[----:B------:R-:W5:Y:S01]  /*6830*/  LDCU.64 UR4, c[0x4][0x10] ;  /* 0x01000200ff0477ac */ /* 0x000f620008000a00 */
[----:B--2---:R-:W-:Y:S01]  /*6840*/  MOV R5, UR9 ;  /* 0x0000000900057c02 */ /* 0x004fe20008000f00 */
[----:B------:R-:W-:Y:S01]  /*6850*/  IMAD.U32 R4, RZ, RZ, UR8 ;  /* 0x00000008ff047e24 */ /* 0x000fe2000f8e00ff */
[----:B-1----:R-:W-:Y:S01]  /*6860*/  MOV R7, UR7 ;  /* 0x0000000700077c02 */ /* 0x002fe20008000f00 */
[----:B------:R-:W-:Y:S01]  /*6870*/  IMAD.U32 R6, RZ, RZ, UR6 ;  /* 0x00000006ff067e24 */ /* 0x000fe2000f8e00ff */
[----:B-----5:R-:W-:Y:S01]  /*6880*/  MOV R11, UR5 ;  /* 0x00000005000b7c02 */ /* 0x020fe20008000f00 */
[----:B------:R-:W-:Y:S02]  /*6890*/  IMAD.U32 R10, RZ, RZ, UR4 ;  /* 0x00000004ff0a7e24 */ /* 0x000fe4000f8e00ff */
[----:B------:R-:W-:Y:S07]  /*68a0*/  LEPC R20, `(.L_x_109) ;  /* 0x000000001014794e */ /* 0x000fee0000000000 */
[----:B---34-:R-:W-:Y:S05]  /*68b0*/  CALL.ABS.NOINC R2 ;  /* 0x0000000002007343 */ /* 0x018fea0003c00000 */
.L_x_109:
[----:B------:R-:W-:Y:S01]  /*68c0*/  ISETP.NE.AND P6, PT, R107, RZ, PT ;  /* 0x000000ff6b00720c */ /* 0x000fe20003fc5270 */
[----:B------:R-:W-:Y:S05]  /*68d0*/  WARPSYNC.ALL ;  /* 0x0000000000007948 */ /* 0x000fea0003800000 */
[----:B------:R-:W-:Y:S01]  /*68e0*/  R2UR UR4, R48 ;  /* 0x00000000300472ca */ /* 0x000fe200000e0000 */
[----:B------:R-:W-:Y:S01]  /*68f0*/  BSSY.RECONVERGENT B0, `(.L_x_110) ;  /* 0x000008f000007945 */ /* 0x000fe20003800200 */
[----:B------:R-:W-:Y:S02]  /*6900*/  MOV R50, UR51 ;  /* 0x0000003300327c02 */ /* 0x000fe40008000f00 */
[----:B-1--4-:R-:W-:Y:S02]  /*6910*/  SHF.L.U32 R3, R56, 0x10, RZ ;  /* 0x0000001038037819 */ /* 0x012fe400000006ff */
[----:B------:R-:W-:Y:S02]  /*6920*/  MOV R72, UR37 ;  /* 0x0000002500487c02 */ /* 0x000fe40008000f00 */
[----:B------:R-:W-:Y:S02]  /*6930*/  @P6 LEA R50, R50, UR48, 0x3 ;  /* 0x0000003032326c11 */ /* 0x000fe4000f8e18ff */
[C---:B------:R-:W-:Y:S02]  /*6940*/  LOP3.LUT R51, R57.reuse, 0xffff0000, RZ, 0xc0, !PT ;  /* 0xffff000039337812 */ /* 0x040fe400078ec0ff */
[----:B------:R-:W-:Y:S01]  /*6950*/  @P6 IADD3 R50, PT, PT, R50, 0x90, RZ ;  /* 0x0000009032326810 */ /* 0x000fe20007ffe0ff */
[----:B------:R-:W1:Y:S01]  /*6960*/  LDTM.x32 R4, tmem[UR4+0x20] ;  /* 0x00002004000479ee */ /* 0x000e6200082c0000 */
[----:B------:R-:W-:Y:S02]  /*6970*/  ISETP.NE.AND P0, PT, R102, RZ, PT ;  /* 0x000000ff6600720c */ /* 0x000fe40003f05270 */
[----:B------:R-:W-:Y:S02]  /*6980*/  @P6 PRMT R72, R72, 0x654, R50 ;  /* 0x0000065448486816 */ /* 0x000fe40000000032 */
[----:B------:R-:W-:Y:S01]  /*6990*/  SHF.L.U32 R50, R57, 0x10, RZ ;  /* 0x0000001039327819 */ /* 0x000fe200000006ff */
[C---:B-1----:R-:W-:Y:S01]  /*69a0*/  FMUL R0, R47.reuse, R4 ;  /* 0x000000042f007220 */ /* 0x042fe20000400000 */
[----:B------:R-:W-:Y:S01]  /*69b0*/  LOP3.LUT R4, R56, 0xffff0000, RZ, 0xc0, !PT ;  /* 0xffff000038047812 */ /* 0x000fe200078ec0ff */
[C---:B------:R-:W-:Y:S01]  /*69c0*/  FMUL R2, R47.reuse, R5 ;  /* 0x000000052f027220 */ /* 0x040fe20000400000 */
[----:B------:R-:W-:Y:S01]  /*69d0*/  FMUL R7, R47, R7 ;  /* 0x000000072f077220 */ /* 0x000fe20000400000 */
[----:B------:R-:W-:Y:S01]  /*69e0*/  FFMA R0, R49, R3, R0 ;  /* 0x0000000331007223 */ /* 0x000fe20000000000 */
[----:B------:R-:W-:Y:S01]  /*69f0*/  FMUL R3, R47, R6 ;  /* 0x000000062f037220 */ /* 0x000fe20000400000 */
[----:B------:R-:W-:Y:S01]  /*6a00*/  FFMA R2, R49, R4, R2 ;  /* 0x0000000431027223 */ /* 0x000fe20000000002 */
[C---:B------:R-:W-:Y:S01]  /*6a10*/  FMUL R4, R47.reuse, R8 ;  /* 0x000000082f047220 */ /* 0x040fe20000400000 */
[C---:B------:R-:W-:Y:S01]  /*6a20*/  FMUL R8, R47.reuse, R12 ;  /* 0x0000000c2f087220 */ /* 0x040fe20000400000 */
[C---:B------:R-:W-:Y:S01]  /*6a30*/  FMUL R12, R47.reuse, R16 ;  /* 0x000000102f0c7220 */ /* 0x040fe20000400000 */
[C---:B------:R-:W-:Y:S01]  /*6a40*/  FMUL R16, R47.reuse, R20 ;  /* 0x000000142f107220 */ /* 0x040fe20000400000 */
[----:B------:R-:W-:Y:S01]  /*6a50*/  F2FP.BF16.F32.PACK_AB R52, R2, R0 ;  /* 0x000000000234723e */ /* 0x000fe200000010ff */
[C---:B------:R-:W-:Y:S01]  /*6a60*/  FMUL R20, R47.reuse, R24 ;  /* 0x000000182f147220 */ /* 0x040fe20000400000 */
[C---:B------:R-:W-:Y:S01]  /*6a70*/  LOP3.LUT R0, R58.reuse, 0xffff0000, RZ, 0xc0, !PT ;  /* 0xffff00003a007812 */ /* 0x040fe200078ec0ff */
[----:B------:R-:W-:Y:S01]  /*6a80*/  FMUL R24, R47, R28 ;  /* 0x0000001c2f187220 */ /* 0x000fe20000400000 */
[----:B------:R-:W-:Y:S01]  /*6a90*/  SHF.L.U32 R2, R59, 0x10, RZ ;  /* 0x000000103b027819 */ /* 0x000fe200000006ff */
[C---:B------:R-:W-:Y:S01]  /*6aa0*/  FMUL R28, R47.reuse, R32 ;  /* 0x000000202f1c7220 */ /* 0x040fe20000400000 */
[----:B------:R-:W-:Y:S01]  /*6ab0*/  SHF.L.U32 R32, R58, 0x10, RZ ;  /* 0x000000103a207819 */ /* 0x000fe200000006ff */
[----:B------:R-:W-:Y:S01]  /*6ac0*/  FMUL R5, R47, R9 ;  /* 0x000000092f057220 */ /* 0x000fe20000400000 */
[C---:B------:R-:W-:Y:S01]  /*6ad0*/  FFMA R3, R49.reuse, R50, R3 ;  /* 0x0000003231037223 */ /* 0x040fe20000000003 */
[----:B------:R-:W-:Y:S01]  /*6ae0*/  FFMA R7, R49, R51, R7 ;  /* 0x0000003331077223 */ /* 0x000fe20000000007 */
[----:B------:R-:W-:Y:S01]  /*6af0*/  FMUL R6, R47, R10 ;  /* 0x0000000a2f067220 */ /* 0x000fe20000400000 */
[----:B------:R-:W-:Y:S01]  /*6b00*/  FFMA R4, R49, R32, R4 ;  /* 0x0000002031047223 */ /* 0x000fe20000000004 */
[----:B------:R-:W-:Y:S01]  /*6b10*/  LOP3.LUT R32, R59, 0xffff0000, RZ, 0xc0, !PT ;  /* 0xffff00003b207812 */ /* 0x000fe200078ec0ff */
[----:B------:R-:W-:Y:S01]  /*6b20*/  FFMA R5, R49, R0, R5 ;  /* 0x0000000031057223 */ /* 0x000fe20000000005 */
[C---:B------:R-:W-:Y:S01]  /*6b30*/  SHF.L.U32 R0, R60.reuse, 0x10, RZ ;  /* 0x000000103c007819 */ /* 0x040fe200000006ff */
[----:B------:R-:W-:Y:S01]  /*6b40*/  FMUL R11, R47, R11 ;  /* 0x0000000b2f0b7220 */ /* 0x000fe20000400000 */
[----:B------:R-:W-:Y:S01]  /*6b50*/  F2FP.BF16.F32.PACK_AB R53, R7, R3 ;  /* 0x000000030735723e */ /* 0x000fe200000010ff */
[C---:B------:R-:W-:Y:S01]  /*6b60*/  FFMA R6, R49.reuse, R2, R6 ;  /* 0x0000000231067223 */ /* 0x040fe20000000006 */
[----:B------:R-:W-:Y:S01]  /*6b70*/  LOP3.LUT R2, R60, 0xffff0000, RZ, 0xc0, !PT ;  /* 0xffff00003c027812 */ /* 0x000fe200078ec0ff */
[----:B------:R-:W-:Y:S01]  /*6b80*/  FFMA R11, R49, R32, R11 ;  /* 0x00000020310b7223 */ /* 0x000fe2000000000b */
[----:B------:R-:W-:Y:S01]  /*6b90*/  SHF.L.U32 R3, R61, 0x10, RZ ;  /* 0x000000103d037819 */ /* 0x000fe200000006ff */
[----:B------:R-:W-:Y:S01]  /*6ba0*/  FFMA R8, R49, R0, R8 ;  /* 0x0000000031087223 */ /* 0x000fe20000000008 */
[----:B------:R-:W-:Y:S01]  /*6bb0*/  LOP3.LUT R0, R61, 0xffff0000, RZ, 0xc0, !PT ;  /* 0xffff00003d007812 */ /* 0x000fe200078ec0ff */
[----:B------:R-:W-:Y:S01]  /*6bc0*/  FMUL R9, R47, R13 ;  /* 0x0000000d2f097220 */ /* 0x000fe20000400000 */
[----:B------:R-:W-:Y:S01]  /*6bd0*/  F2FP.BF16.F32.PACK_AB R54, R5, R4 ;  /* 0x000000040536723e */ /* 0x000fe200000010ff */
[----:B------:R-:W-:Y:S01]  /*6be0*/  FMUL R10, R47, R14 ;  /* 0x0000000e2f0a7220 */ /* 0x000fe20000400000 */
[----:B------:R-:W-:Y:S01]  /*6bf0*/  F2FP.BF16.F32.PACK_AB R55, R11, R6 ;  /* 0x000000060b37723e */ /* 0x000fe200000010ff */
[----:B------:R-:W-:Y:S01]  /*6c00*/  FMUL R15, R47, R15 ;  /* 0x0000000f2f0f7220 */ /* 0x000fe20000400000 */
[----:B------:R-:W-:Y:S01]  /*6c10*/  SHF.L.U32 R4, R77, 0x10, RZ ;  /* 0x000000104d047819 */ /* 0x000fe200000006ff */
[C---:B------:R-:W-:Y:S01]  /*6c20*/  FFMA R9, R49.reuse, R2, R9 ;  /* 0x0000000231097223 */ /* 0x040fe20000000009 */
[C---:B------:R-:W-:Y:S01]  /*6c30*/  SHF.L.U32 R2, R62.reuse, 0x10, RZ ;  /* 0x000000103e027819 */ /* 0x040fe200000006ff */
[C---:B------:R-:W-:Y:S01]  /*6c40*/  FFMA R10, R49.reuse, R3, R10 ;  /* 0x00000003310a7223 */ /* 0x040fe2000000000a */
[----:B------:R-:W-:Y:S01]  /*6c50*/  LOP3.LUT R3, R62, 0xffff0000, RZ, 0xc0, !PT ;  /* 0xffff00003e037812 */ /* 0x000fe200078ec0ff */
[----:B------:R-:W-:Y:S01]  /*6c60*/  FFMA R15, R49, R0, R15 ;  /* 0x00000000310f7223 */ /* 0x000fe2000000000f */
[----:B------:R-:W-:Y:S01]  /*6c70*/  SHF.L.U32 R0, R63, 0x10, RZ ;  /* 0x000000103f007819 */ /* 0x000fe200000006ff */
[----:B------:R-:W-:Y:S01]  /*6c80*/  FMUL R13, R47, R17 ;  /* 0x000000112f0d7220 */ /* 0x000fe20000400000 */
[----:B------:R-:W-:Y:S01]  /*6c90*/  F2FP.BF16.F32.PACK_AB R8, R9, R8 ;  /* 0x000000080908723e */ /* 0x000fe200000010ff */
[----:B------:R-:W-:Y:S01]  /*6ca0*/  FMUL R14, R47, R18 ;  /* 0x000000122f0e7220 */ /* 0x000fe20000400000 */
[----:B------:R-:W-:Y:S01]  /*6cb0*/  F2FP.BF16.F32.PACK_AB R9, R15, R10 ;  /* 0x0000000a0f09723e */ /* 0x000fe200000010ff */
[----:B------:R-:W-:Y:S01]  /*6cc0*/  FFMA R12, R49, R2, R12 ;  /* 0x00000002310c7223 */ /* 0x000fe2000000000c */
[----:B------:R-:W-:Y:S01]  /*6cd0*/  LOP3.LUT R2, R63, 0xffff0000, RZ, 0xc0, !PT ;  /* 0xffff00003f027812 */ /* 0x000fe200078ec0ff */
[----:B------:R-:W-:Y:S01]  /*6ce0*/  FFMA R13, R49, R3, R13 ;  /* 0x00000003310d7223 */ /* 0x000fe2000000000d */
[----:B------:R-:W-:Y:S01]  /*6cf0*/  SHF.L.U32 R3, R69, 0x10, RZ ;  /* 0x0000001045037819 */ /* 0x000fe200000006ff */
[----:B------:R-:W-:Y:S01]  /*6d00*/  FFMA R14, R49, R0, R14 ;  /* 0x00000000310e7223 */ /* 0x000fe2000000000e */
[C---:B------:R-:W-:Y:S01]  /*6d10*/  SHF.L.U32 R0, R68.reuse, 0x10, RZ ;  /* 0x0000001044007819 */ /* 0x040fe200000006ff */
[----:B------:R-:W-:Y:S01]  /*6d20*/  FMUL R19, R47, R19 ;  /* 0x000000132f137220 */ /* 0x000fe20000400000 */
[----:B------:R-:W-:Y:S01]  /*6d30*/  F2FP.BF16.F32.PACK_AB R10, R13, R12 ;  /* 0x0000000c0d0a723e */ /* 0x000fe200000010ff */
[----:B------:R-:W-:Y:S01]  /*6d40*/  FMUL R17, R47, R21 ;  /* 0x000000152f117220 */ /* 0x000fe20000400000 */
[----:B------:R-:W-:Y:S01]  /*6d50*/  LOP3.LUT R5, R79, 0xffff0000, RZ, 0xc0, !PT ;  /* 0xffff00004f057812 */ /* 0x000fe200078ec0ff */
[C---:B------:R-:W-:Y:S01]  /*6d60*/  FFMA R19, R49.reuse, R2, R19 ;  /* 0x0000000231137223 */ /* 0x040fe20000000013 */
[----:B------:R-:W-:Y:S01]  /*6d70*/  LOP3.LUT R2, R68, 0xffff0000, RZ, 0xc0, !PT ;  /* 0xffff000044027812 */ /* 0x000fe200078ec0ff */
[----:B------:R1:W-:Y:S01]  /*6d80*/  STS.128 [R100+0x2000], R52 ;  /* 0x0020003464007388 */ /* 0x0003e20000000c00 */
[----:B------:R-:W-:Y:S01]  /*6d90*/  FFMA R16, R49, R0, R16 ;  /* 0x0000000031107223 */ /* 0x000fe20000000010 */
[----:B------:R-:W-:Y:S01]  /*6da0*/  LOP3.LUT R0, R69, 0xffff0000, RZ, 0xc0, !PT ;  /* 0xffff000045007812 */ /* 0x000fe200078ec0ff */
[----:B------:R-:W-:Y:S01]  /*6db0*/  FMUL R18, R47, R22 ;  /* 0x000000162f127220 */ /* 0x000fe20000400000 */
[----:B------:R-:W-:Y:S01]  /*6dc0*/  F2FP.BF16.F32.PACK_AB R11, R19, R14 ;  /* 0x0000000e130b723e */ /* 0x000fe200000010ff */
[----:B------:R-:W-:Y:S01]  /*6dd0*/  FMUL R23, R47, R23 ;  /* 0x000000172f177220 */ /* 0x000fe20000400000 */
[C---:B------:R-:W-:Y:S01]  /*6de0*/  FFMA R17, R49.reuse, R2, R17 ;  /* 0x0000000231117223 */ /* 0x040fe20000000011 */
[C---:B------:R-:W-:Y:S01]  /*6df0*/  SHF.L.U32 R2, R70.reuse, 0x10, RZ ;  /* 0x0000001046027819 */ /* 0x040fe200000006ff */
[----:B------:R-:W-:Y:S01]  /*6e00*/  FFMA R18, R49, R3, R18 ;  /* 0x0000000331127223 */ /* 0x000fe20000000012 */
[----:B------:R-:W-:Y:S01]  /*6e10*/  SHF.L.U32 R3, R71, 0x10, RZ ;  /* 0x0000001047037819 */ /* 0x000fe200000006ff */
[----:B------:R1:W-:Y:S01]  /*6e20*/  STS.128 [R99+0x2010], R8 ;  /* 0x0020100863007388 */ /* 0x0003e20000000c00 */
[----:B------:R-:W-:Y:S01]  /*6e30*/  F2FP.BF16.F32.PACK_AB R16, R17, R16 ;  /* 0x000000101110723e */ /* 0x000fe200000010ff */
[----:B------:R-:W-:Y:S01]  /*6e40*/  FFMA R23, R49, R0, R23 ;  /* 0x0000000031177223 */ /* 0x000fe20000000017 */
[----:B------:R-:W-:Y:S01]  /*6e50*/  LOP3.LUT R0, R70, 0xffff0000, RZ, 0xc0, !PT ;  /* 0xffff000046007812 */ /* 0x000fe200078ec0ff */
[C---:B------:R-:W-:Y:S01]  /*6e60*/  FMUL R21, R47.reuse, R25 ;  /* 0x000000192f157220 */ /* 0x040fe20000400000 */
[----:B------:R-:W-:Y:S01]  /*6e70*/  FMUL R22, R47, R26 ;  /* 0x0000001a2f167220 */ /* 0x000fe20000400000 */
[C---:B------:R-:W-:Y:S01]  /*6e80*/  FFMA R20, R49.reuse, R2, R20 ;  /* 0x0000000231147223 */ /* 0x040fe20000000014 */
[C---:B------:R-:W-:Y:S01]  /*6e90*/  SHF.L.U32 R2, R76.reuse, 0x10, RZ ;  /* 0x000000104c027819 */ /* 0x040fe200000006ff */
[----:B------:R-:W-:Y:S01]  /*6ea0*/  FFMA R21, R49, R0, R21 ;  /* 0x0000000031157223 */ /* 0x000fe20000000015 */
[----:B------:R-:W-:Y:S01]  /*6eb0*/  LOP3.LUT R0, R71, 0xffff0000, RZ, 0xc0, !PT ;  /* 0xffff000047007812 */ /* 0x000fe200078ec0ff */
[----:B------:R-:W-:Y:S01]  /*6ec0*/  FFMA R22, R49, R3, R22 ;  /* 0x0000000331167223 */ /* 0x000fe20000000016 */
[C---:B------:R-:W-:Y:S01]  /*6ed0*/  FMUL R27, R47.reuse, R27 ;  /* 0x0000001b2f1b7220 */ /* 0x040fe20000400000 */
[----:B------:R-:W-:Y:S01]  /*6ee0*/  LOP3.LUT R3, R76, 0xffff0000, RZ, 0xc0, !PT ;  /* 0xffff00004c037812 */ /* 0x000fe200078ec0ff */
[C---:B------:R-:W-:Y:S01]  /*6ef0*/  FMUL R25, R47.reuse, R29 ;  /* 0x0000001d2f197220 */ /* 0x040fe20000400000 */
[----:B------:R-:W-:Y:S01]  /*6f00*/  FMUL R26, R47, R30 ;  /* 0x0000001e2f1a7220 */ /* 0x000fe20000400000 */
[C---:B------:R-:W-:Y:S01]  /*6f10*/  FFMA R27, R49.reuse, R0, R27 ;  /* 0x00000000311b7223 */ /* 0x040fe2000000001b */
[----:B------:R-:W-:Y:S01]  /*6f20*/  FFMA R24, R49, R2, R24 ;  /* 0x0000000231187223 */ /* 0x000fe20000000018 */
[----:B------:R-:W-:Y:S01]  /*6f30*/  LOP3.LUT R0, R77, 0xffff0000, RZ, 0xc0, !PT ;  /* 0xffff00004d007812 */ /* 0x000fe200078ec0ff */
[----:B------:R-:W-:Y:S01]  /*6f40*/  FFMA R25, R49, R3, R25 ;  /* 0x0000000331197223 */ /* 0x000fe20000000019 */
[----:B------:R-:W-:Y:S01]  /*6f50*/  FMUL R31, R47, R31 ;  /* 0x0000001f2f1f7220 */ /* 0x000fe20000400000 */
[C---:B------:R-:W-:Y:S01]  /*6f60*/  SHF.L.U32 R2, R78.reuse, 0x10, RZ ;  /* 0x000000104e027819 */ /* 0x040fe200000006ff */
[----:B------:R-:W-:Y:S01]  /*6f70*/  FFMA R26, R49, R4, R26 ;  /* 0x00000004311a7223 */ /* 0x000fe2000000001a */
[----:B------:R-:W-:Y:S01]  /*6f80*/  LOP3.LUT R3, R78, 0xffff0000, RZ, 0xc0, !PT ;  /* 0xffff00004e037812 */ /* 0x000fe200078ec0ff */
[----:B------:R-:W-:Y:S01]  /*6f90*/  FMUL R29, R47, R33 ;  /* 0x000000212f1d7220 */ /* 0x000fe20000400000 */
[----:B------:R-:W-:Y:S01]  /*6fa0*/  SHF.L.U32 R4, R79, 0x10, RZ ;  /* 0x000000104f047819 */ /* 0x000fe200000006ff */
[----:B------:R-:W-:Y:S01]  /*6fb0*/  FMUL R30, R47, R34 ;  /* 0x000000222f1e7220 */ /* 0x000fe20000400000 */
[----:B------:R-:W-:Y:S01]  /*6fc0*/  F2FP.BF16.F32.PACK_AB R17, R23, R18 ;  /* 0x000000121711723e */ /* 0x000fe200000010ff */
[----:B------:R-:W-:Y:S01]  /*6fd0*/  FFMA R31, R49, R0, R31 ;  /* 0x00000000311f7223 */ /* 0x000fe2000000001f */
[----:B------:R-:W-:Y:S01]  /*6fe0*/  FMUL R35, R47, R35 ;  /* 0x000000232f237220 */ /* 0x000fe20000400000 */
[----:B------:R-:W-:Y:S01]  /*6ff0*/  F2FP.BF16.F32.PACK_AB R18, R21, R20 ;  /* 0x000000141512723e */ /* 0x000fe200000010ff */
[----:B------:R-:W-:Y:S01]  /*7000*/  FFMA R28, R49, R2, R28 ;  /* 0x00000002311c7223 */ /* 0x000fe2000000001c */
[----:B------:R-:W-:Y:S01]  /*7010*/  F2FP.BF16.F32.PACK_AB R19, R27, R22 ;  /* 0x000000161b13723e */ /* 0x000fe200000010ff */
[C---:B------:R-:W-:Y:S01]  /*7020*/  FFMA R29, R49.reuse, R3, R29 ;  /* 0x00000003311d7223 */ /* 0x040fe2000000001d */
[C---:B------:R-:W-:Y:S01]  /*7030*/  FFMA R30, R49.reuse, R4, R30 ;  /* 0x00000004311e7223 */ /* 0x040fe2000000001e */
[----:B------:R-:W-:Y:S01]  /*7040*/  FFMA R35, R49, R5, R35 ;  /* 0x0000000531237223 */ /* 0x000fe20000000023 */
[----:B------:R-:W-:Y:S01]  /*7050*/  F2FP.BF16.F32.PACK_AB R24, R25, R24 ;  /* 0x000000181918723e */ /* 0x000fe200000010ff */
[----:B------:R1:W-:Y:S01]  /*7060*/  STS.128 [R98+0x2020], R16 ;  /* 0x0020201062007388 */ /* 0x0003e20000000c00 */
[----:B------:R-:W-:Y:S02]  /*7070*/  F2FP.BF16.F32.PACK_AB R25, R31, R26 ;  /* 0x0000001a1f19723e */ /* 0x000fe400000010ff */
[----:B------:R-:W-:Y:S02]  /*7080*/  F2FP.BF16.F32.PACK_AB R26, R29, R28 ;  /* 0x0000001c1d1a723e */ /* 0x000fe400000010ff */
[----:B------:R-:W-:Y:S02]  /*7090*/  F2FP.BF16.F32.PACK_AB R27, R35, R30 ;  /* 0x0000001e231b723e */ /* 0x000fe400000010ff */
[----:B------:R-:W-:Y:S02]  /*70a0*/  LEA R0, R65, UR48, 0x3 ;  /* 0x0000003041007c11 */ /* 0x000fe4000f8e18ff */
[----:B------:R-:W-:Y:S01]  /*70b0*/  @P6 SHF.L.U32 R2, R97, 0x1f, RZ ;  /* 0x0000001f61026819 */ /* 0x000fe200000006ff */
        /* <DEDUP_REMOVED lines=9> */
[----:B------:R-:W-:Y:S02]  /*7150*/  UIADD3 UR8, UP0, UPT, UR52, 0x680, URZ ;  /* 0x0000068034087890 */ /* 0x000fe4000ff1e0ff */
[----:B------:R-:W-:Y:S02]  /*7160*/  UIADD3 UR5, UPT, UPT, UR41, 0x20, URZ ;  /* 0x0000002029057890 */ /* 0x000fe4000fffe0ff */
[----:B------:R-:W-:Y:S02]  /*7170*/  UIADD3 UR4, UPT, UPT, UR48, 0x2200, URZ ;  /* 0x0000220030047890 */ /* 0x000fe4000fffe0ff */
[----:B------:R-:W-:Y:S01]  /*7180*/  UIADD3.X UR9, UPT, UPT, URZ, UR53, URZ, UP0, !UPT ;  /* 0x00000035ff097290 */ /* 0x000fe200087fe4ff */
[----:B------:R-:W-:Y:S01]  /*7190*/  UMOV UR6, UR42 ;  /* 0x0000002a00067c82 */ /* 0x000fe20008000000 */
[----:B------:R-:W-:Y:S07]  /*71a0*/  UMOV UR7, UR36 ;  /* 0x0000002400077c82 */ /* 0x000fee0008000000 */
[----:B------:R2:W-:Y:S01]  /*71b0*/  UTMASTG.3D [UR4], [UR8] ;  /* 0x00000004080073b5 */ /* 0x0005e20008010000 */
[----:B------:R0:W-:Y:S01]  /*71c0*/  UTMACMDFLUSH ;  /* 0x00000000000079b7 */ /* 0x0001e20000000000 */
[----:B--2---:R-:W-:Y:S04]  /*71d0*/  DEPBAR.LE SB0, 0x1 ;  /* 0x000080400000791a */ /* 0x004fe80000000000 */
.L_x_111:
[----:B------:R-:W-:Y:S05]  /*71e0*/  BSYNC.RECONVERGENT B0 ;  /* 0x0000000000007941 */ /* 0x000fea0003800200 */
.L_x_110:
[----:B------:R-:W-:Y:S01]  /*71f0*/  BAR.SYNC.DEFER_BLOCKING 0x1, 0x80 ;  /* 0x0042000000007b1d */ /* 0x000fe20000010000 */
[----:B------:R-:W-:Y:S04]  /*7200*/  UIADD3 UR40, UPT, UPT, UR51, 0x1, URZ ;  /* 0x0000000133287890 */ /* 0x000fe8000fffe0ff */
[----:B------:R-:W-:Y:S04]  /*7210*/  UISETP.NE.AND UP0, UPT, UR40, 0x4, UPT ;  /* 0x000000042800788c */ /* 0x000fe8000bf05270 */
[----:B------:R-:W-:Y:S01]  /*7220*/  USEL UR40, UR40, URZ, UP0 ;  /* 0x000000ff28287287 */ /* 0x000fe20008000000 */
[----:B------:R2:W-:Y:S01]  /*7230*/  @P6 SYNCS.ARRIVE.TRANS64.RED.A1T0 RZ, [R72+URZ], RZ ;  /* 0x000000ff48ff69a7 */ /* 0x0005e200081004ff */
[----:B------:R-:W-:Y:S01]  /*7240*/  BSSY B1, `(.L_x_112) ;  /* 0x0000017000017945 */ /* 0x000fe20003800000 */
[----:B------:R-:W4:Y:S02]  /*7250*/  @P6 SYNCS.PHASECHK.TRANS64.TRYWAIT P0, [R0+URZ+0x70], R2 ;  /* 0x00007002000065a7 */ /* 0x000f2400080011ff */
[----:B----4-:R-:W-:Y:S01]  /*7260*/  @P6 SEL R66, RZ, 0x1, !P0 ;  /* 0x00000001ff426807 */ /* 0x010fe20004000000 */
[----:B--2---:R-:W-:Y:S06]  /*7270*/  @!P6 BRA `(.L_x_113) ;  /* 0x00000000004ce947 */ /* 0x004fec0003800000 */
        /* <DEDUP_REMOVED lines=9> */
[----:B------:R-:W-:Y:S04]  /*7310*/  SHF.L.U32 R6, R97, 0x1f, RZ ;  /* 0x0000001f61067819 */ /* 0x000fe800000006ff */
[----:B------:R-:W2:Y:S02]  /*7320*/  SYNCS.PHASECHK.TRANS64.TRYWAIT P0, [R0+URZ+0x70], R6 ;  /* 0x00007006000075a7 */ /* 0x000ea400080011ff */
[----:B--2---:R-:W-:Y:S05]  /*7330*/  @!P0 BRA `(.L_x_116) ;  /* 0x0000002400ac8947 */ /* 0x004fea0003800000 */
.L_x_115:
[----:B------:R-:W-:Y:S05]  /*7340*/  BSYNC B0 ;  /* 0x0000000000007941 */ /* 0x000fea0003800000 */
.L_x_114:
[----:B------:R-:W-:Y:S02]  /*7350*/  ISETP.NE.AND P0, PT, R67, RZ, PT ;  /* 0x000000ff4300720c */ /* 0x000fe40003f05270 */
[----:B------:R-:W-:Y:S11]  /*7360*/  IADD3 R65, PT, PT, R65, 0x1, RZ ;  /* 0x0000000141417810 */ /* 0x000ff60007ffe0ff */
[----:B------:R4:W1:Y:S04]  /*7370*/  @P0 LDS.128 R56, [R5] ;  /* 0x0000000005380984 */ /* 0x0008680000000c00 */
[----:B------:R4:W1:Y:S04]  /*7380*/  @P0 LDS.128 R60, [R4+0x10] ;  /* 0x00001000043c0984 */ /* 0x0008680000000c00 */
[----:B------:R4:W1:Y:S04]  /*7390*/  @P0 LDS.128 R68, [R3+0x20] ;  /* 0x0000200003440984 */ /* 0x0008680000000c00 */
[----:B------:R4:W1:Y:S02]  /*73a0*/  @P0 LDS.128 R76, [R2+0x30] ;  /* 0x00003000024c0984 */ /* 0x0008640000000c00 */
.L_x_113:
[----:B------:R-:W-:Y:S05]  /*73b0*/  BSYNC B1 ;  /* 0x0000000000017941 */ /* 0x000fea0003800000 */
.L_x_112:
        /* <DEDUP_REMOVED lines=21> */
.L_x_117:
        /* <DEDUP_REMOVED lines=146> */
.L_x_119:
[----:B------:R-:W-:Y:S05]  /*7e30*/  BSYNC.RECONVERGENT B0 ;  /* 0x0000000000007941 */ /* 0x000fea0003800200 */
.L_x_118:
        /* <DEDUP_REMOVED lines=21> */
.L_x_123:
[----:B------:R-:W-:Y:S05]  /*7f90*/  BSYNC B0 ;  /* 0x0000000000007941 */ /* 0x000fea0003800000 */
.L_x_122:
[----:B------:R-:W-:Y:S11]  /*7fa0*/  ISETP.NE.AND P0, PT, R67, RZ, PT ;  /* 0x000000ff4300720c */ /* 0x000ff60003f05270 */
[----:B------:R-:W-:Y:S02]  /*7fb0*/  @!UPT UIADD3 URZ, UPT, UPT, URZ, URZ, URZ ;  /* 0x000000fffffff290 */ /* 0x000fe4000fffe0ff */
[----:B------:R4:W1:Y:S04]  /*7fc0*/  @P0 LDS.128 R56, [R4] ;  /* 0x0000000004380984 */ /* 0x0008680000000c00 */
[----:B------:R4:W1:Y:S04]  /*7fd0*/  @P0 LDS.128 R60, [R3+0x10] ;  /* 0x00001000033c0984 */ /* 0x0008680000000c00 */
[----:B------:R4:W1:Y:S04]  /*7fe0*/  @P0 LDS.128 R68, [R2+0x20] ;  /* 0x0000200002440984 */ /* 0x0008680000000c00 */
[----:B------:R4:W1:Y:S02]  /*7ff0*/  @P0 LDS.128 R76, [R65+0x30] ;  /* 0x00003000414c0984 */ /* 0x0008640000000c00 */
.L_x_121:
[----:B------:R-:W-:Y:S05]  /*8000*/  BSYNC B1 ;  /* 0x0000000000017941 */ /* 0x000fea0003800000 */
.L_x_120:
        /* <DEDUP_REMOVED lines=21> */
.L_x_125:
[----:B------:R-:W-:Y:S01]  /*8160*/  ISETP.NE.AND P0, PT, R102, RZ, PT ;  /* 0x000000ff6600720c */ /* 0x000fe20003f05270 */
[----:B------:R-:W-:Y:S05]  /*8170*/  WARPSYNC.ALL ;  /* 0x0000000000007948 */ /* 0x000fea0003800000 */
[----:B------:R-:W-:Y:S01]  /*8180*/  R2UR UR4, R48 ;  /* 0x00000000300472ca */ /* 0x000fe200000e0000 */
[----:B------:R-:W-:Y:S01]  /*8190*/  BSSY.RECONVERGENT B0, `(.L_x_126) ;  /* 0x000008c000007945 */ /* 0x000fe20003800200 */
[----:B------:R-:W-:Y:S02]  /*81a0*/  R2UR UR5, R64 ;  /* 0x00000000400572ca */ /* 0x000fe400000e0000 */
[C---:B-1----:R-:W-:Y:S02]  /*81b0*/  SHF.L.U32 R0, R56.reuse, 0x10, RZ ;  /* 0x0000001038007819 */ /* 0x042fe400000006ff */
[----:B----4-:R-:W-:Y:S02]  /*81c0*/  LOP3.LUT R2, R56, 0xffff0000, RZ, 0xc0, !PT ;  /* 0xffff000038027812 */ /* 0x010fe400078ec0ff */
[C---:B------:R-:W-:Y:S02]  /*81d0*/  SHF.L.U32 R3, R57.reuse, 0x10, RZ ;  /* 0x0000001039037819 */ /* 0x040fe400000006ff */
[----:B------:R-:W-:Y:S02]  /*81e0*/  LOP3.LUT R48, R57, 0xffff0000, RZ, 0xc0, !PT ;  /* 0xffff000039307812 */ /* 0x000fe400078ec0ff */
[C---:B------:R-:W-:Y:S01]  /*81f0*/  SHF.L.U32 R50, R58.reuse, 0x10, RZ ;  /* 0x000000103a327819 */ /* 0x040fe200000006ff */
[----:B------:R-:W1:Y:S01]  /*8200*/  LDTM.x32 R4, tmem[UR4+0x60] ;  /* 0x00006004000479ee */ /* 0x000e6200082c0000 */
[----:B------:R-:W-:Y:S01]  /*8210*/  LOP3.LUT R51, R58, 0xffff0000, RZ, 0xc0, !PT ;  /* 0xffff00003a337812 */ /* 0x000fe200078ec0ff */
[----:B------:R-:W-:Y:S01]  /*8220*/  NOP ;  /* 0x0000000000007918 */ /* 0x000fe20000000000 */
[C---:B------:R-:W-:Y:S01]  /*8230*/  SHF.L.U32 R52, R59.reuse, 0x10, RZ ;  /* 0x000000103b347819 */ /* 0x040fe200000006ff */
[----:B------:R-:W-:Y:S01]  /*8240*/  UIADD3 UR5, UPT, UPT, UR5, 0x100, URZ ;  /* 0x0000010005057890 */ /* 0x000fe2000fffe0ff */
[----:B------:R-:W-:Y:S02]  /*8250*/  LOP3.LUT R53, R59, 0xffff0000, RZ, 0xc0, !PT ;  /* 0xffff00003b357812 */ /* 0x000fe400078ec0ff */
[C---:B------:R-:W-:Y:S01]  /*8260*/  SHF.L.U32 R54, R60.reuse, 0x10, RZ ;  /* 0x000000103c367819 */ /* 0x040fe200000006ff */
[----:B------:R-:W-:Y:S01]  /*8270*/  UPRMT UR5, UR37, 0x654, UR5 ;  /* 0x0000065425057896 */ /* 0x000fe20008000005 */
[----:B------:R-:W-:Y:S02]  /*8280*/  LOP3.LUT R55, R60, 0xffff0000, RZ, 0xc0, !PT ;  /* 0xffff00003c377812 */ /* 0x000fe400078ec0ff */
[C---:B------:R-:W-:Y:S02]  /*8290*/  SHF.L.U32 R56, R61.reuse, 0x10, RZ ;  /* 0x000000103d387819 */ /* 0x040fe400000006ff */
[----:B------:R-:W-:Y:S02]  /*82a0*/  LOP3.LUT R57, R61, 0xffff0000, RZ, 0xc0, !PT ;  /* 0xffff00003d397812 */ /* 0x000fe400078ec0ff */
[C---:B------:R-:W-:Y:S02]  /*82b0*/  SHF.L.U32 R58, R62.reuse, 0x10, RZ ;  /* 0x000000103e3a7819 */ /* 0x040fe400000006ff */
[----:B------:R-:W-:Y:S01]  /*82c0*/  LOP3.LUT R59, R62, 0xffff0000, RZ, 0xc0, !PT ;  /* 0xffff00003e3b7812 */ /* 0x000fe200078ec0ff */
[----:B-1----:R-:W-:Y:S01]  /*82d0*/  SYNCS.ARRIVE.TRANS64.RED.A1T0 RZ, [UR5], RZ ;  /* 0x000000ffffff79a7 */ /* 0x002fe20008100405 */
[C---:B------:R-:W-:Y:S02]  /*82e0*/  SHF.L.U32 R60, R63.reuse, 0x10, RZ ;  /* 0x000000103f3c7819 */ /* 0x040fe400000006ff */
[----:B------:R-:W-:Y:S02]  /*82f0*/  LOP3.LUT R61, R63, 0xffff0000, RZ, 0xc0, !PT ;  /* 0xffff00003f3d7812 */ /* 0x000fe400078ec0ff */
[C---:B------:R-:W-:Y:S01]  /*8300*/  SHF.L.U32 R62, R68.reuse, 0x10, RZ ;  /* 0x00000010443e7819 */ /* 0x040fe200000006ff */
[C---:B------:R-:W-:Y:S01]  /*8310*/  FMUL R4, R47.reuse, R4 ;  /* 0x000000042f047220 */ /* 0x040fe20000400000 */
[C---:B------:R-:W-:Y:S01]  /*8320*/  FMUL R5, R47.reuse, R5 ;  /* 0x000000052f057220 */ /* 0x040fe20000400000 */
[----:B------:R-:W-:Y:S01]  /*8330*/  FMUL R6, R47, R6 ;  /* 0x000000062f067220 */ /* 0x000fe20000400000 */
[----:B------:R-:W-:Y:S01]  /*8340*/  LOP3.LUT R63, R68, 0xffff0000, RZ, 0xc0, !PT ;  /* 0xffff0000443f7812 */ /* 0x000fe200078ec0ff */
[C---:B------:R-:W-:Y:S01]  /*8350*/  FFMA R4, R49.reuse, R0, R4 ;  /* 0x0000000031047223 */ /* 0x040fe20000000004 */
[----:B------:R-:W-:Y:S01]  /*8360*/  FFMA R5, R49, R2, R5 ;  /* 0x0000000231057223 */ /* 0x000fe20000000005 */
[----:B------:R-:W-:Y:S01]  /*8370*/  SHF.L.U32 R64, R69, 0x10, RZ ;  /* 0x0000001045407819 */ /* 0x000fe200000006ff */
[----:B------:R-:W-:Y:S01]  /*8380*/  FFMA R6, R49, R3, R6 ;  /* 0x0000000331067223 */ /* 0x000fe20000000006 */
[----:B------:R-:W-:Y:S01]  /*8390*/  FMUL R7, R47, R7 ;  /* 0x000000072f077220 */ /* 0x000fe20000400000 */
[----:B------:R-:W-:Y:S01]  /*83a0*/  LOP3.LUT R65, R69, 0xffff0000, RZ, 0xc0, !PT ;  /* 0xffff000045417812 */ /* 0x000fe200078ec0ff */
[----:B------:R-:W-:Y:S01]  /*83b0*/  FMUL R8, R47, R8 ;  /* 0x000000082f087220 */ /* 0x000fe20000400000 */
[----:B------:R-:W-:Y:S01]  /*83c0*/  F2FP.BF16.F32.PACK_AB R4, R5, R4 ;  /* 0x000000040504723e */ /* 0x000fe200000010ff */
[----:B------:R-:W-:Y:S01]  /*83d0*/  FFMA R7, R49, R48, R7 ;  /* 0x0000003031077223 */ /* 0x000fe20000000007 */
[----:B------:R-:W-:Y:S01]  /*83e0*/  FMUL R9, R47, R9 ;  /* 0x000000092f097220 */ /* 0x000fe20000400000 */
[----:B------:R-:W-:Y:S01]  /*83f0*/  FFMA R8, R49, R50, R8 ;  /* 0x0000003231087223 */ /* 0x000fe20000000008 */
[C---:B------:R-:W-:Y:S01]  /*8400*/  SHF.L.U32 R66, R70.reuse, 0x10, RZ ;  /* 0x0000001046427819 */ /* 0x040fe200000006ff */
[----:B------:R-:W-:Y:S01]  /*8410*/  FMUL R0, R47, R10 ;  /* 0x0000000a2f007220 */ /* 0x000fe20000400000 */
[----:B------:R-:W-:Y:S01]  /*8420*/  F2FP.BF16.F32.PACK_AB R5, R7, R6 ;  /* 0x000000060705723e */ /* 0x000fe200000010ff */
[----:B------:R-:W-:Y:S01]  /*8430*/  FFMA R9, R49, R51, R9 ;  /* 0x0000003331097223 */ /* 0x000fe20000000009 */
[----:B------:R-:W-:Y:S01]  /*8440*/  FMUL R2, R47, R11 ;  /* 0x0000000b2f027220 */ /* 0x000fe20000400000 */
[----:B------:R-:W-:Y:S01]  /*8450*/  FFMA R0, R49, R52, R0 ;  /* 0x0000003431007223 */ /* 0x000fe20000000000 */
[----:B------:R-:W-:Y:S01]  /*8460*/  LOP3.LUT R67, R70, 0xffff0000, RZ, 0xc0, !PT ;  /* 0xffff000046437812 */ /* 0x000fe200078ec0ff */
[----:B------:R-:W-:Y:S01]  /*8470*/  FMUL R3, R47, R12 ;  /* 0x0000000c2f037220 */ /* 0x000fe20000400000 */
[----:B------:R-:W-:Y:S01]  /*8480*/  F2FP.BF16.F32.PACK_AB R6, R9, R8 ;  /* 0x000000080906723e */ /* 0x000fe200000010ff */
[----:B------:R-:W-:Y:S01]  /*8490*/  FFMA R2, R49, R53, R2 ;  /* 0x0000003531027223 */ /* 0x000fe20000000002 */
[----:B------:R-:W-:Y:S01]  /*84a0*/  FMUL R10, R47, R13 ;  /* 0x0000000d2f0a7220 */ /* 0x000fe20000400000 */
[----:B------:R-:W-:Y:S01]  /*84b0*/  FFMA R3, R49, R54, R3 ;  /* 0x0000003631037223 */ /* 0x000fe20000000003 */
[----:B------:R-:W-:Y:S01]  /*84c0*/  SHF.L.U32 R68, R71, 0x10, RZ ;  /* 0x0000001047447819 */ /* 0x000fe200000006ff */
[----:B------:R-:W-:Y:S01]  /*84d0*/  FMUL R11, R47, R14 ;  /* 0x0000000e2f0b7220 */ /* 0x000fe20000400000 */
[----:B------:R-:W-:Y:S01]  /*84e0*/  F2FP.BF16.F32.PACK_AB R7, R2, R0 ;  /* 0x000000000207723e */ /* 0x000fe200000010ff */
[----:B------:R-:W-:Y:S01]  /*84f0*/  FFMA R10, R49, R55, R10 ;  /* 0x00000037310a7223 */ /* 0x000fe2000000000a */
[C---:B------:R-:W-:Y:S01]  /*8500*/  FMUL R15, R47.reuse, R15 ;  /* 0x0000000f2f0f7220 */ /* 0x040fe20000400000 */
[C---:B------:R-:W-:Y:S01]  /*8510*/  FMUL R12, R47.reuse, R16 ;  /* 0x000000102f0c7220 */ /* 0x040fe20000400000 */
[----:B------:R-:W-:Y:S01]  /*8520*/  FMUL R13, R47, R17 ;  /* 0x000000112f0d7220 */ /* 0x000fe20000400000 */
[----:B------:R1:W-:Y:S01]  /*8530*/  STS.128 [R100+0x6000], R4 ;  /* 0x0060000464007388 */ /* 0x0003e20000000c00 */
[----:B------:R-:W-:Y:S01]  /*8540*/  LOP3.LUT R69, R71, 0xffff0000, RZ, 0xc0, !PT ;  /* 0xffff000047457812 */ /* 0x000fe200078ec0ff */
[C---:B------:R-:W-:Y:S01]  /*8550*/  FFMA R11, R49.reuse, R56, R11 ;  /* 0x00000038310b7223 */ /* 0x040fe2000000000b */
[----:B------:R-:W-:Y:S01]  /*8560*/  SHF.L.U32 R70, R76, 0x10, RZ ;  /* 0x000000104c467819 */ /* 0x000fe200000006ff */
[C---:B------:R-:W-:Y:S01]  /*8570*/  FFMA R15, R49.reuse, R57, R15 ;  /* 0x00000039310f7223 */ /* 0x040fe2000000000f */
[----:B------:R-:W-:Y:S01]  /*8580*/  F2FP.BF16.F32.PACK_AB R8, R10, R3 ;  /* 0x000000030a08723e */ /* 0x000fe200000010ff */
[C---:B------:R-:W-:Y:S01]  /*8590*/  FFMA R12, R49.reuse, R58, R12 ;  /* 0x0000003a310c7223 */ /* 0x040fe2000000000c */
[----:B------:R-:W-:Y:S01]  /*85a0*/  FFMA R13, R49, R59, R13 ;  /* 0x0000003b310d7223 */ /* 0x000fe2000000000d */
[C---:B------:R-:W-:Y:S01]  /*85b0*/  FMUL R14, R47.reuse, R18 ;  /* 0x000000122f0e7220 */ /* 0x040fe20000400000 */
[C---:B------:R-:W-:Y:S01]  /*85c0*/  FMUL R19, R47.reuse, R19 ;  /* 0x000000132f137220 */ /* 0x040fe20000400000 */
[C---:B------:R-:W-:Y:S01]  /*85d0*/  FMUL R16, R47.reuse, R20 ;  /* 0x000000142f107220 */ /* 0x040fe20000400000 */
[----:B------:R-:W-:Y:S01]  /*85e0*/  FMUL R17, R47, R21 ;  /* 0x000000152f117220 */ /* 0x000fe20000400000 */
[----:B------:R-:W-:Y:S01]  /*85f0*/  FFMA R14, R49, R60, R14 ;  /* 0x0000003c310e7223 */ /* 0x000fe2000000000e */
        /* <DEDUP_REMOVED lines=9> */
[----:B------:R-:W-:Y:S01]  /*8690*/  F2FP.BF16.F32.PACK_AB R9, R15, R11 ;  /* 0x0000000b0f09723e */ /* 0x000fe200000010ff */
[----:B------:R-:W-:Y:S01]  /*86a0*/  FFMA R23, R49, R65, R23 ;  /* 0x0000004131177223 */ /* 0x000fe20000000017 */
[----:B------:R-:W-:Y:S01]  /*86b0*/  FMUL R27, R47, R27 ;  /* 0x0000001b2f1b7220 */ /* 0x000fe20000400000 */
[----:B------:R-:W-:Y:S01]  /*86c0*/  F2FP.BF16.F32.PACK_AB R10, R13, R12 ;  /* 0x0000000c0d0a723e */ /* 0x000fe200000010ff */
[----:B------:R-:W-:Y:S01]  /*86d0*/  FFMA R20, R49, R66, R20 ;  /* 0x0000004231147223 */ /* 0x000fe20000000014 */
[----:B------:R-:W-:Y:S01]  /*86e0*/  F2FP.BF16.F32.PACK_AB R11, R19, R14 ;  /* 0x0000000e130b723e */ /* 0x000fe200000010ff */
[----:B------:R-:W-:Y:S01]  /*86f0*/  FMUL R24, R47, R28 ;  /* 0x0000001c2f187220 */ /* 0x000fe20000400000 */
[----:B------:R-:W-:Y:S01]  /*8700*/  LOP3.LUT R71, R76, 0xffff0000, RZ, 0xc0, !PT ;  /* 0xffff00004c477812 */ /* 0x000fe200078ec0ff */
[----:B------:R-:W-:Y:S01]  /*8710*/  FFMA R21, R49, R67, R21 ;  /* 0x0000004331157223 */ /* 0x000fe20000000015 */
[----:B------:R-:W-:Y:S01]  /*8720*/  SHF.L.U32 R72, R77, 0x10, RZ ;  /* 0x000000104d487819 */ /* 0x000fe200000006ff */
[----:B------:R1:W-:Y:S01]  /*8730*/  STS.128 [R99+0x6010], R8 ;  /* 0x0060100863007388 */ /* 0x0003e20000000c00 */
[----:B------:R-:W-:Y:S01]  /*8740*/  FMUL R25, R47, R29 ;  /* 0x0000001d2f197220 */ /* 0x000fe20000400000 */
[----:B------:R-:W-:Y:S01]  /*8750*/  FFMA R22, R49, R68, R22 ;  /* 0x0000004431167223 */ /* 0x000fe20000000016 */
[----:B------:R-:W-:Y:S01]  /*8760*/  LOP3.LUT R73, R77, 0xffff0000, RZ, 0xc0, !PT ;  /* 0xffff00004d497812 */ /* 0x000fe200078ec0ff */
[----:B------:R-:W-:Y:S01]  /*8770*/  FMUL R26, R47, R30 ;  /* 0x0000001e2f1a7220 */ /* 0x000fe20000400000 */
[----:B------:R-:W-:Y:S01]  /*8780*/  FFMA R27, R49, R69, R27 ;  /* 0x00000045311b7223 */ /* 0x000fe2000000001b */
[C---:B------:R-:W-:Y:S01]  /*8790*/  SHF.L.U32 R74, R78.reuse, 0x10, RZ ;  /* 0x000000104e4a7819 */ /* 0x040fe200000006ff */
[----:B------:R-:W-:Y:S01]  /*87a0*/  FMUL R31, R47, R31 ;  /* 0x0000001f2f1f7220 */ /* 0x000fe20000400000 */
[----:B------:R-:W-:Y:S01]  /*87b0*/  FFMA R24, R49, R70, R24 ;  /* 0x0000004631187223 */ /* 0x000fe20000000018 */
[----:B------:R-:W-:Y:S01]  /*87c0*/  LOP3.LUT R75, R78, 0xffff0000, RZ, 0xc0, !PT ;  /* 0xffff00004e4b7812 */ /* 0x000fe200078ec0ff */
[----:B------:R-:W-:Y:S01]  /*87d0*/  FMUL R28, R47, R32 ;  /* 0x000000202f1c7220 */ /* 0x000fe20000400000 */
[----:B------:R-:W-:Y:S01]  /*87e0*/  FFMA R25, R49, R71, R25 ;  /* 0x0000004731197223 */ /* 0x000fe20000000019 */
[----:B------:R-:W-:Y:S01]  /*87f0*/  SHF.L.U32 R76, R79, 0x10, RZ ;  /* 0x000000104f4c7819 */ /* 0x000fe200000006ff */
[----:B------:R-:W-:Y:S01]  /*8800*/  FMUL R29, R47, R33 ;  /* 0x000000212f1d7220 */ /* 0x000fe20000400000 */
[----:B------:R-:W-:Y:S01]  /*8810*/  F2FP.BF16.F32.PACK_AB R16, R17, R16 ;  /* 0x000000101110723e */ /* 0x000fe200000010ff */
[----:B------:R-:W-:Y:S01]  /*8820*/  FFMA R26, R49, R72, R26 ;  /* 0x00000048311a7223 */ /* 0x000fe2000000001a */
[----:B------:R-:W-:Y:S01]  /*8830*/  LOP3.LUT R77, R79, 0xffff0000, RZ, 0xc0, !PT ;  /* 0xffff00004f4d7812 */ /* 0x000fe200078ec0ff */
        /* <DEDUP_REMOVED lines=33> */
.L_x_127:
[----:B------:R-:W-:Y:S05]  /*8a50*/  BSYNC.RECONVERGENT B0 ;  /* 0x0000000000007941 */ /* 0x000fea0003800200 */
.L_x_126:
[----:B------:R-:W-:Y:S01]  /*8a60*/  BAR.SYNC.DEFER_BLOCKING 0x1, 0x80 ;  /* 0x0042000000007b1d */ /* 0x000fe20000010000 */
[----:B------:R-:W-:Y:S01]  /*8a70*/  UISETP.NE.AND UP0, UPT, UR49, -0x4, UPT ;  /* 0xfffffffc3100788c */ /* 0x000fe2000bf05270 */
[----:B------:R-:W-:Y:S08]  /*8a80*/  IADD3 R45, PT, PT, R45, 0x1, RZ ;  /* 0x000000012d2d7810 */ /* 0x000ff00007ffe0ff */
[----:B------:R-:W-:Y:S05]  /*8a90*/  BRA.U !UP0, `(.L_x_128) ;  /* 0x0000000108287547 */ /* 0x000fea000b800000 */
[----:B------:R-:W-:Y:S01]  /*8aa0*/  ISETP.NE.AND P0, PT, R107, RZ, PT ;  /* 0x000000ff6b00720c */ /* 0x000fe20003f05270 */
[----:B------:R-:W-:Y:S01]  /*8ab0*/  IMAD.U32 R2, RZ, RZ, UR51 ;  /* 0x00000033ff027e24 */ /* 0x000fe2000f8e00ff */
[----:B------:R-:W-:Y:S01]  /*8ac0*/  UIADD3 UR51, UPT, UPT, UR51, 0x1, URZ ;  /* 0x0000000133337890 */ /* 0x000fe2000fffe0ff */
[----:B------:R-:W-:Y:S03]  /*8ad0*/  IMAD.U32 R0, RZ, RZ, UR37 ;  /* 0x00000025ff007e24 */ /* 0x000fe6000f8e00ff */
[----:B------:R-:W-:Y:S04]  /*8ae0*/  UISETP.NE.AND UP0, UPT, UR51, 0x4, UPT ;  /* 0x000000043300788c */ /* 0x000fe8000bf05270 */
[----:B------:R-:W-:Y:S03]  /*8af0*/  USEL UR51, UR51, URZ, UP0 ;  /* 0x000000ff33337287 */ /* 0x000fe60008000000 */
[----:B------:R-:W-:Y:S05]  /*8b00*/  @P0 LEA R2, R2, UR48, 0x3 ;  /* 0x0000003002020c11 */ /* 0x000fea000f8e18ff */
[----:B------:R-:W-:Y:S05]  /*8b10*/  @P0 VIADD R2, R2, 0x90 ;  /* 0x0000009002020836 */ /* 0x000fea0000000000 */
[----:B------:R-:W-:Y:S04]  /*8b20*/  @P0 PRMT R0, R0, 0x654, R2 ;  /* 0x0000065400000816 */ /* 0x000fe80000000002 */
[----:B------:R2:W-:Y:S03]  /*8b30*/  @P0 SYNCS.ARRIVE.TRANS64.RED.A1T0 RZ, [R0+URZ], RZ ;  /* 0x000000ff00ff09a7 */ /* 0x0005e600081004ff */
.L_x_128:
[----:B------:R-:W-:Y:S01]  /*8b40*/  ISETP.NE.AND P2, PT, R103, RZ, PT ;  /* 0x000000ff6700720c */ /* 0x000fe20003f45270 */
[----:B------:R-:W-:Y:S01]  /*8b50*/  UIADD3 UR49, UPT, UPT, UR49, 0x4, URZ ;  /* 0x0000000431317890 */ /* 0x000fe2000fffe0ff */
[----:B------:R-:W-:Y:S01]  /*8b60*/  ISETP.NE.AND P0, PT, R105, 0x2, PT ;  /* 0x000000026900780c */ /* 0x000fe20003f05270 */
[----:B------:R-:W-:Y:S01]  /*8b70*/  IMAD.IADD R14, R43, 0x1, R86 ;  /* 0x000000012b0e7824 */ /* 0x000fe200078e0256 */
[----:B------:R-:W-:Y:S01]  /*8b80*/  ISETP.NE.AND P1, PT, R45, 0x4, PT ;  /* 0x000000042d00780c */ /* 0x000fe20003f25270 */
[----:B------:R-:W-:Y:S01]  /*8b90*/  IMAD.IADD R15, R44, 0x1, R87 ;  /* 0x000000012c0f7824 */ /* 0x000fe200078e0257 */
[----:B------:R-:W-:Y:S02]  /*8ba0*/  SEL R2, RZ, 0x1, P0 ;  /* 0x00000001ff027807 */ /* 0x000fe40000000000 */
[----:B--2---:R-:W-:Y:S02]  /*8bb0*/  SEL R0, RZ, 0x1, P1 ;  /* 0x00000001ff007807 */ /* 0x004fe40000800000 */
[----:B------:R-:W-:Y:S02]  /*8bc0*/  LOP3.LUT R95, R95, R2, RZ, 0x3c, !PT ;  /* 0x000000025f5f7212 */ /* 0x000fe400078e3cff */
[----:B------:R-:W-:Y:S02]  /*8bd0*/  LOP3.LUT R96, R96, R0, RZ, 0x3c, !PT ;  /* 0x0000000060607212 */ /* 0x000fe400078e3cff */
[----:B------:R-:W-:Y:S02]  /*8be0*/  @P2 R2UR UR36, R94 ;  /* 0x000000005e2422ca */ /* 0x000fe400000e0000 */
[----:B------:R-:W-:Y:S02]  /*8bf0*/  SEL R105, R105, RZ, P0 ;  /* 0x000000ff69697207 */ /* 0x000fe40000000000 */
[----:B------:R-:W-:Y:S01]  /*8c00*/  SEL R45, R45, RZ, P1 ;  /* 0x000000ff2d2d7207 */ /* 0x000fe20000800000 */
[----:B------:R-:W-:Y:S10]  /*8c10*/  @P2 BRA `(.L_x_129) ;  /* 0xffffffc000502947 */ /* 0x000ff4000383ffff */
[----:B------:R-:W-:-:S09]  /*8c20*/  UISETP.NE.AND UP0, UPT, UR50, URZ, UPT ;  /* 0x000000ff3200728c */ /* 0x000fd2000bf05270 */
[----:B------:R-:W-:Y:S05]  /*8c30*/  BRA.U !UP0, `(.L_x_130) ;  /* 0x0000000108487547 */ /* 0x000fea000b800000 */
[----:B------:R-:W2:Y:S02]  /*8c40*/  LDCU.64 UR4, c[0x0][0x890] ;  /* 0x00011200ff0477ac */ /* 0x000ea40008000a00 */
[----:B--2---:R-:W-:-:S04]  /*8c50*/  UISETP.NE.U32.AND UP0, UPT, UR4, URZ, UPT ;  /* 0x000000ff0400728c */ /* 0x004fc8000bf05070 */
[----:B------:R-:W-:-:S09]  /*8c60*/  UISETP.NE.AND.EX UP0, UPT, UR5, URZ, UPT, UP0 ;  /* 0x000000ff0500728c */ /* 0x000fd2000bf05300 */
[----:B------:R-:W-:Y:S05]  /*8c70*/  BRA.U UP0, `(.L_x_131) ;  /* 0x00000001000c7547 */ /* 0x000fea000b800000 */
[----:B------:R-:W-:-:S13]  /*8c80*/  FSETP.NEU.AND P0, PT, R49, RZ, PT ;  /* 0x000000ff3100720b */ /* 0x000fda0003f0d000 */
[----:B------:R-:W-:Y:S05]  /*8c90*/  @!P0 EXIT ;  /* 0x000000000000894d */ /* 0x000fea0003800000 */
[----:B------:R-:W-:Y:S05]  /*8ca0*/  BRA `(.L_x_130) ;  /* 0x00000000002c7947 */ /* 0x000fea0003800000 */
.L_x_131:
[----:B------:R-:W-:Y:S01]  /*8cb0*/  ISETP.NE.AND P0, PT, R104, RZ, PT ;  /* 0x000000ff6800720c */ /* 0x000fe20003f05270 */
[----:B------:R-:W-:-:S12]  /*8cc0*/  BSSY.RECONVERGENT B0, `(.L_x_130) ;  /* 0x0000009000007945 */ /* 0x000fd80003800200 */
[----:B------:R-:W-:Y:S05]  /*8cd0*/  @P0 BRA `(.L_x_132) ;  /* 0x0000000000140947 */ /* 0x000fea0003800000 */
[----:B------:R-:W2:Y:S02]  /*8ce0*/  LDCU.64 UR4, c[0x0][0x888] ;  /* 0x00011100ff0477ac */ /* 0x000ea40008000a00 */
[----:B--2---:R-:W-:-:S04]  /*8cf0*/  ISETP.NE.U32.AND P0, PT, RZ, UR4, PT ;  /* 0x00000004ff007c0c */ /* 0x004fc8000bf05070 */
[----:B------:R-:W-:-:S13]  /*8d00*/  ISETP.NE.AND.EX P0, PT, RZ, UR5, PT, P0 ;  /* 0x00000005ff007c0c */ /* 0x000fda000bf05300 */
[----:B------:R-:W-:Y:S05]  /*8d10*/  @!P0 EXIT ;  /* 0x000000000000894d */ /* 0x000fea0003800000 */
[----:B------:R-:W-:Y:S05]  /*8d20*/  BRA `(.L_x_133) ;  /* 0x0000000000087947 */ /* 0x000fea0003800000 */
.L_x_132:
[----:B------:R-:W-:-:S13]  /*8d30*/  FSETP.NEU.AND P0, PT, R49, RZ, PT ;  /* 0x000000ff3100720b */ /* 0x000fda0003f0d000 */
[----:B------:R-:W-:Y:S05]  /*8d40*/  @!P0 EXIT ;  /* 0x000000000000894d */ /* 0x000fea0003800000 */
.L_x_133:
[----:B------:R-:W-:Y:S05]  /*8d50*/  BSYNC.RECONVERGENT B0 ;  /* 0x0000000000007941 */ /* 0x000fea0003800200 */
.L_x_130:
[----:B------:R-:W-:Y:S01]  /*8d60*/  ULEA UR4, UR51, UR48, 0x3 ;  /* 0x0000003033047291 */ /* 0x000fe2000f8e18ff */
[----:B------:R-:W-:-:S04]  /*8d70*/  DEPBAR.LE SB0, 0x0 ;  /* 0x000080000000791a */ /* 0x000fc80000000000 */
[----:B------:R-:W-:-:S04]  /*8d80*/  UIADD3 UR4, UPT, UPT, UR4, 0x90, URZ ;  /* 0x0000009004047890 */ /* 0x000fc8000fffe0ff */
[----:B------:R-:W-:-:S09]  /*8d90*/  UPRMT UR4, UR37, 0x654, UR4 ;  /* 0x0000065425047896 */ /* 0x000fd20008000004 */
[----:B------:R-:W-:Y:S01]  /*8da0*/  SYNCS.ARRIVE.TRANS64.RED.A1T0 RZ, [UR4], RZ ;  /* 0x000000ffffff79a7 */ /* 0x000fe20008100404 */
[----:B------:R-:W-:Y:S05]  /*8db0*/  EXIT ;  /* 0x000000000000794d */ /* 0x000fea0003800000 */
.L_x_19:
[----:B--2---:R2:W1:Y:S02]  /*8dc0*/  SYNCS.PHASECHK.TRANS64.TRYWAIT P0, [R2+URZ+0x130], R3 ;  /* 0x00013003020075a7 */ /* 0x00446400080011ff */
[----:B-1----:R-:W-:Y:S05]  /*8dd0*/  @!P0 NANOSLEEP.SYNCS 0x989680 ;  /* 0x009896800000895d */ /* 0x002fea0003900000 */
[----:B------:R-:W1:Y:S02]  /*8de0*/  @!P0 SYNCS.PHASECHK.TRANS64 P0, [R2+URZ+0x130], R3 ;  /* 0x00013003020085a7 */ /* 0x000e6400080010ff */
[----:B-1----:R-:W-:Y:S05]  /*8df0*/  @!P0 BRA `(.L_x_19) ;  /* 0xfffffffc00f08947 */ /* 0x002fea000383ffff */
[----:B------:R-:W-:Y:S05]  /*8e00*/  BRA `(.L_x_134) ;  /* 0xffffff88000c7947 */ /* 0x000fea000383ffff */
.L_x_22:
[----:B-1----:R-:W-:-:S07]  /*8e10*/  MOV R2, UR33 ;  /* 0x0000002100027c02 */ /* 0x002fce0008000f00 */
.L_x_135:
[----:B-1----:R1:W2:Y:S02]  /*8e20*/  SYNCS.PHASECHK.TRANS64.TRYWAIT P0, [R2+URZ+0x38], R4 ;  /* 0x00003804020075a7 */ /* 0x0022a400080011ff */
[----:B--2---:R-:W-:Y:S05]  /*8e30*/  @!P0 NANOSLEEP.SYNCS 0x989680 ;  /* 0x009896800000895d */ /* 0x004fea0003900000 */
[----:B------:R-:W2:Y:S02]  /*8e40*/  @!P0 SYNCS.PHASECHK.TRANS64 P0, [R2+URZ+0x38], R4 ;  /* 0x00003804020085a7 */ /* 0x000ea400080010ff */
[----:B--2---:R-:W-:Y:S05]  /*8e50*/  @!P0 BRA `(.L_x_135) ;  /* 0xfffffffc00f08947 */ /* 0x004fea000383ffff */
[----:B------:R-:W-:Y:S05]  /*8e60*/  BRA `(.L_x_21) ;  /* 0xffffff88005c7947 */ /* 0x000fea000383ffff */
.L_x_28:
[----:B-1----:R-:W-:-:S07]  /*8e70*/  MOV R2, UR17 ;  /* 0x0000001100027c02 */ /* 0x002fce0008000f00 */
.L_x_136:
[----:B-1----:R1:W2:Y:S02]  /*8e80*/  SYNCS.PHASECHK.TRANS64.TRYWAIT P0, [R2+URZ+0x38], R4 ;  /* 0x00003804020075a7 */ /* 0x0022a400080011ff */
[----:B--2---:R-:W-:Y:S05]  /*8e90*/  @!P0 NANOSLEEP.SYNCS 0x989680 ;  /* 0x009896800000895d */ /* 0x004fea0003900000 */
[----:B------:R-:W2:Y:S02]  /*8ea0*/  @!P0 SYNCS.PHASECHK.TRANS64 P0, [R2+URZ+0x38], R4 ;  /* 0x00003804020085a7 */ /* 0x000ea400080010ff */
[----:B--2---:R-:W-:Y:S05]  /*8eb0*/  @!P0 BRA `(.L_x_136) ;  /* 0xfffffffc00f08947 */ /* 0x004fea000383ffff */
[----:B------:R-:W-:Y:S05]  /*8ec0*/  BRA `(.L_x_27) ;  /* 0xffffff8c00007947 */ /* 0x000fea000383ffff */
.L_x_32:
[----:B-1----:R1:W2:Y:S02]  /*8ed0*/  SYNCS.PHASECHK.TRANS64.TRYWAIT P0, [R2+URZ+0xc0], R3 ;  /* 0x0000c003020075a7 */ /* 0x0022a400080011ff */
[----:B--2---:R-:W-:Y:S05]  /*8ee0*/  @!P0 NANOSLEEP.SYNCS 0x989680 ;  /* 0x009896800000895d */ /* 0x004fea0003900000 */
[----:B------:R-:W2:Y:S02]  /*8ef0*/  @!P0 SYNCS.PHASECHK.TRANS64 P0, [R2+URZ+0xc0], R3 ;  /* 0x0000c003020085a7 */ /* 0x000ea400080010ff */
[----:B--2---:R-:W-:Y:S05]  /*8f00*/  @!P0 BRA `(.L_x_32) ;  /* 0xfffffffc00f08947 */ /* 0x004fea000383ffff */
[----:B------:R-:W-:Y:S05]  /*8f10*/  BRA `(.L_x_137) ;  /* 0xffffff8c008c7947 */ /* 0x000fea000383ffff */
.L_x_36:
[----:B----4-:R-:W-:-:S07]  /*8f20*/  MOV R0, UR5 ;  /* 0x0000000500007c02 */ /* 0x010fce0008000f00 */
.L_x_138:
[----:B-1----:R1:W2:Y:S02]  /*8f30*/  SYNCS.PHASECHK.TRANS64.TRYWAIT P0, [R0+URZ], R2 ;  /* 0x00000002000075a7 */ /* 0x0022a400080011ff */
[----:B--2---:R-:W-:Y:S05]  /*8f40*/  @!P0 NANOSLEEP.SYNCS 0x989680 ;  /* 0x009896800000895d */ /* 0x004fea0003900000 */
[----:B------:R-:W2:Y:S02]  /*8f50*/  @!P0 SYNCS.PHASECHK.TRANS64 P0, [R0+URZ], R2 ;  /* 0x00000002000085a7 */ /* 0x000ea400080010ff */
[----:B--2---:R-:W-:Y:S05]  /*8f60*/  @!P0 BRA `(.L_x_138) ;  /* 0xfffffffc00f08947 */ /* 0x004fea000383ffff */
[----:B------:R-:W-:Y:S05]  /*8f70*/  BRA `(.L_x_139) ;  /* 0xffffff9000fc7947 */ /* 0x000fea000383ffff */
.L_x_37:
[----:B----4-:R-:W-:-:S07]  /*8f80*/  MOV R0, UR5 ;  /* 0x0000000500007c02 */ /* 0x010fce0008000f00 */
.L_x_140:
[----:B-1----:R1:W2:Y:S02]  /*8f90*/  SYNCS.PHASECHK.TRANS64.TRYWAIT P0, [R0+URZ], R3 ;  /* 0x00000003000075a7 */ /* 0x0022a400080011ff */
[----:B--2---:R-:W-:Y:S05]  /*8fa0*/  @!P0 NANOSLEEP.SYNCS 0x989680 ;  /* 0x009896800000895d */ /* 0x004fea0003900000 */
[----:B------:R-:W2:Y:S02]  /*8fb0*/  @!P0 SYNCS.PHASECHK.TRANS64 P0, [R0+URZ], R3 ;  /* 0x00000003000085a7 */ /* 0x000ea400080010ff */
[----:B--2---:R-:W-:Y:S05]  /*8fc0*/  @!P0 BRA `(.L_x_140) ;  /* 0xfffffffc00f08947 */ /* 0x004fea000383ffff */
[----:B------:R-:W-:Y:S05]  /*8fd0*/  BRA `(.L_x_141) ;  /* 0xffffff9400087947 */ /* 0x000fea000383ffff */
.L_x_38:
[----:B----4-:R-:W-:-:S07]  /*8fe0*/  MOV R0, UR5 ;  /* 0x0000000500007c02 */ /* 0x010fce0008000f00 */
.L_x_142:
[----:B-1----:R1:W2:Y:S02]  /*8ff0*/  SYNCS.PHASECHK.TRANS64.TRYWAIT P0, [R0+URZ], R3 ;  /* 0x00000003000075a7 */ /* 0x0022a400080011ff */
[----:B--2---:R-:W-:Y:S05]  /*9000*/  @!P0 NANOSLEEP.SYNCS 0x989680 ;  /* 0x009896800000895d */ /* 0x004fea0003900000 */
[----:B------:R-:W2:Y:S02]  /*9010*/  @!P0 SYNCS.PHASECHK.TRANS64 P0, [R0+URZ], R3 ;  /* 0x00000003000085a7 */ /* 0x000ea400080010ff */
[----:B--2---:R-:W-:Y:S05]  /*9020*/  @!P0 BRA `(.L_x_142) ;  /* 0xfffffffc00f08947 */ /* 0x004fea000383ffff */
[----:B------:R-:W-:Y:S05]  /*9030*/  BRA `(.L_x_143) ;  /* 0xffffff9400147947 */ /* 0x000fea000383ffff */
.L_x_39:
[----:B----4-:R-:W-:-:S07]  /*9040*/  MOV R0, UR5 ;  /* 0x0000000500007c02 */ /* 0x010fce0008000f00 */
.L_x_144:
[----:B-1----:R1:W2:Y:S02]  /*9050*/  SYNCS.PHASECHK.TRANS64.TRYWAIT P0, [R0+URZ], R3 ;  /* 0x00000003000075a7 */ /* 0x0022a400080011ff */
[----:B--2---:R-:W-:Y:S05]  /*9060*/  @!P0 NANOSLEEP.SYNCS 0x989680 ;  /* 0x009896800000895d */ /* 0x004fea0003900000 */
[----:B------:R-:W2:Y:S02]  /*9070*/  @!P0 SYNCS.PHASECHK.TRANS64 P0, [R0+URZ], R3 ;  /* 0x00000003000085a7 */ /* 0x000ea400080010ff */
[----:B--2---:R-:W-:Y:S05]  /*9080*/  @!P0 BRA `(.L_x_144) ;  /* 0xfffffffc00f08947 */ /* 0x004fea000383ffff */
[----:B------:R-:W-:Y:S05]  /*9090*/  BRA `(.L_x_145) ;  /* 0xffffff9400207947 */ /* 0x000fea000383ffff */
.L_x_40:
[----:B----4-:R-:W-:-:S07]  /*90a0*/  MOV R0, UR5 ;  /* 0x0000000500007c02 */ /* 0x010fce0008000f00 */
.L_x_146:
[----:B-1----:R1:W2:Y:S02]  /*90b0*/  SYNCS.PHASECHK.TRANS64.TRYWAIT P0, [R0+URZ], R3 ;  /* 0x00000003000075a7 */ /* 0x0022a400080011ff */
[----:B--2---:R-:W-:Y:S05]  /*90c0*/  @!P0 NANOSLEEP.SYNCS 0x989680 ;  /* 0x009896800000895d */ /* 0x004fea0003900000 */
[----:B------:R-:W2:Y:S02]  /*90d0*/  @!P0 SYNCS.PHASECHK.TRANS64 P0, [R0+URZ], R3 ;  /* 0x00000003000085a7 */ /* 0x000ea400080010ff */
[----:B--2---:R-:W-:Y:S05]  /*90e0*/  @!P0 BRA `(.L_x_146) ;  /* 0xfffffffc00f08947 */ /* 0x004fea000383ffff */
[----:B------:R-:W-:Y:S05]  /*90f0*/  BRA `(.L_x_147) ;  /* 0xffffff94002c7947 */ /* 0x000fea000383ffff */
.L_x_41:
[----:B----4-:R-:W-:-:S07]  /*9100*/  MOV R0, UR5 ;  /* 0x0000000500007c02 */ /* 0x010fce0008000f00 */
.L_x_148:
[----:B-1----:R1:W2:Y:S02]  /*9110*/  SYNCS.PHASECHK.TRANS64.TRYWAIT P0, [R0+URZ], R3 ;  /* 0x00000003000075a7 */ /* 0x0022a400080011ff */
[----:B--2---:R-:W-:Y:S05]  /*9120*/  @!P0 NANOSLEEP.SYNCS 0x989680 ;  /* 0x009896800000895d */ /* 0x004fea0003900000 */
[----:B------:R-:W2:Y:S02]  /*9130*/  @!P0 SYNCS.PHASECHK.TRANS64 P0, [R0+URZ], R3 ;  /* 0x00000003000085a7 */ /* 0x000ea400080010ff */
[----:B--2---:R-:W-:Y:S05]  /*9140*/  @!P0 BRA `(.L_x_148) ;  /* 0xfffffffc00f08947 */ /* 0x004fea000383ffff */
[----:B------:R-:W-:Y:S05]  /*9150*/  BRA `(.L_x_149) ;  /* 0xffffff9400387947 */ /* 0x000fea000383ffff */
.L_x_44:
[----:B-1----:R1:W2:Y:S02]  /*9160*/  SYNCS.PHASECHK.TRANS64.TRYWAIT P0, [R0+URZ+0x120], R4 ;  /* 0x00012004000075a7 */ /* 0x0022a400080011ff */
[----:B--2---:R-:W-:Y:S05]  /*9170*/  @!P0 NANOSLEEP.SYNCS 0x989680 ;  /* 0x009896800000895d */ /* 0x004fea0003900000 */
[----:B------:R-:W2:Y:S02]  /*9180*/  @!P0 SYNCS.PHASECHK.TRANS64 P0, [R0+URZ+0x120], R4 ;  /* 0x00012004000085a7 */ /* 0x000ea400080010ff */
[----:B--2---:R-:W-:Y:S05]  /*9190*/  @!P0 BRA `(.L_x_44) ;  /* 0xfffffffc00f08947 */ /* 0x004fea000383ffff */
[----:B------:R-:W-:Y:S05]  /*91a0*/  BRA `(.L_x_150) ;  /* 0xffffff9400947947 */ /* 0x000fea000383ffff */
.L_x_45:
[----:B------:R-:W-:-:S07]  /*91b0*/  MOV R0, UR5 ;  /* 0x0000000500007c02 */ /* 0x000fce0008000f00 */
.L_x_151:
[----:B-1----:R1:W2:Y:S02]  /*91c0*/  SYNCS.PHASECHK.TRANS64.TRYWAIT P0, [R0+URZ+0xd0], R5 ;  /* 0x0000d005000075a7 */ /* 0x0022a400080011ff */
[----:B--2---:R-:W-:Y:S05]  /*91d0*/  @!P0 NANOSLEEP.SYNCS 0x989680 ;  /* 0x009896800000895d */ /* 0x004fea0003900000 */
[----:B------:R-:W2:Y:S02]  /*91e0*/  @!P0 SYNCS.PHASECHK.TRANS64 P0, [R0+URZ+0xd0], R5 ;  /* 0x0000d005000085a7 */ /* 0x000ea400080010ff */
[----:B--2---:R-:W-:Y:S05]  /*91f0*/  @!P0 BRA `(.L_x_151) ;  /* 0xfffffffc00f08947 */ /* 0x004fea000383ffff */
[----:B------:R-:W-:Y:S05]  /*9200*/  BRA `(.L_x_152) ;  /* 0xffffff9400a47947 */ /* 0x000fea000383ffff */
.L_x_46:
[----:B-1----:R1:W2:Y:S02]  /*9210*/  SYNCS.PHASECHK.TRANS64.TRYWAIT P1, [R0+URZ+0xc0], R4 ;  /* 0x0000c004000075a7 */ /* 0x0022a400080211ff */
[----:B--2---:R-:W-:Y:S05]  /*9220*/  @!P1 NANOSLEEP.SYNCS 0x989680 ;  /* 0x009896800000995d */ /* 0x004fea0003900000 */
[----:B------:R-:W2:Y:S02]  /*9230*/  @!P1 SYNCS.PHASECHK.TRANS64 P1, [R0+URZ+0xc0], R4 ;  /* 0x0000c004000095a7 */ /* 0x000ea400080210ff */
[----:B--2---:R-:W-:Y:S05]  /*9240*/  @!P1 BRA `(.L_x_46) ;  /* 0xfffffffc00f09947 */ /* 0x004fea000383ffff */
[----:B------:R-:W-:Y:S05]  /*9250*/  BRA `(.L_x_153) ;  /* 0xffffff9400d47947 */ /* 0x000fea000383ffff */
.L_x_49:
[----:B------:R-:W-:-:S07]  /*9260*/  MOV R0, UR5 ;  /* 0x0000000500007c02 */ /* 0x000fce0008000f00 */
.L_x_154:
[----:B-1----:R1:W2:Y:S02]  /*9270*/  SYNCS.PHASECHK.TRANS64.TRYWAIT P0, [R0+URZ+0xd0], R2 ;  /* 0x0000d002000075a7 */ /* 0x0022a400080011ff */
[----:B--2---:R-:W-:Y:S05]  /*9280*/  @!P0 NANOSLEEP.SYNCS 0x989680 ;  /* 0x009896800000895d */ /* 0x004fea0003900000 */
[----:B------:R-:W2:Y:S02]  /*9290*/  @!P0 SYNCS.PHASECHK.TRANS64 P0, [R0+URZ+0xd0], R2 ;  /* 0x0000d002000085a7 */ /* 0x000ea400080010ff */
[----:B--2---:R-:W-:Y:S05]  /*92a0*/  @!P0 BRA `(.L_x_154) ;  /* 0xfffffffc00f08947 */ /* 0x004fea000383ffff */
[----:B------:R-:W-:Y:S05]  /*92b0*/  BRA `(.L_x_48) ;  /* 0xffffff9800287947 */ /* 0x000fea000383ffff */
.L_x_56:
[----:B-1----:R1:W2:Y:S02]  /*92c0*/  SYNCS.PHASECHK.TRANS64.TRYWAIT P1, [R0+URZ+0xc0], R2 ;  /* 0x0000c002000075a7 */ /* 0x0022a400080211ff */
[----:B--2---:R-:W-:Y:S05]  /*92d0*/  @!P1 NANOSLEEP.SYNCS 0x989680 ;  /* 0x009896800000995d */ /* 0x004fea0003900000 */
[----:B------:R-:W2:Y:S02]  /*92e0*/  @!P1 SYNCS.PHASECHK.TRANS64 P1, [R0+URZ+0xc0], R2 ;  /* 0x0000c002000095a7 */ /* 0x000ea400080210ff */
[----:B--2---:R-:W-:Y:S05]  /*92f0*/  @!P1 BRA `(.L_x_56) ;  /* 0xfffffffc00f09947 */ /* 0x004fea000383ffff */
[----:B------:R-:W-:Y:S05]  /*9300*/  BRA `(.L_x_155) ;  /* 0xffffff9c00887947 */ /* 0x000fea000383ffff */
.L_x_57:
[----:B------:R-:W-:-:S07]  /*9310*/  MOV R2, UR8 ;  /* 0x0000000800027c02 */ /* 0x000fce0008000f00 */
.L_x_156:
[----:B-1----:R1:W2:Y:S02]  /*9320*/  SYNCS.PHASECHK.TRANS64.TRYWAIT P0, [R2+URZ+0x100], R0 ;  /* 0x00010000020075a7 */ /* 0x0022a400080011ff */
[----:B--2---:R-:W-:Y:S05]  /*9330*/  @!P0 NANOSLEEP.SYNCS 0x989680 ;  /* 0x009896800000895d */ /* 0x004fea0003900000 */
[----:B------:R-:W2:Y:S02]  /*9340*/  @!P0 SYNCS.PHASECHK.TRANS64 P0, [R2+URZ+0x100], R0 ;  /* 0x00010000020085a7 */ /* 0x000ea400080010ff */
[----:B--2---:R-:W-:Y:S05]  /*9350*/  @!P0 BRA `(.L_x_156) ;  /* 0xfffffffc00f08947 */ /* 0x004fea000383ffff */
[----:B------:R-:W-:Y:S05]  /*9360*/  BRA `(.L_x_157) ;  /* 0xffffff9c00c07947 */ /* 0x000fea000383ffff */
.L_x_60:
[----:B------:R-:W-:Y:S07]  /*9370*/  MOV R0, UR7 ;  /* 0x0000000700007c02 */ /* 0x000fee0008000f00 */
.L_x_158:
[----:B-1----:R1:W2:Y:S02]  /*9380*/  SYNCS.PHASECHK.TRANS64.TRYWAIT P0, [R0+URZ], R2 ;  /* 0x00000002000075a7 */ /* 0x0022a400080011ff */
[----:B--2---:R-:W-:Y:S05]  /*9390*/  @!P0 NANOSLEEP.SYNCS 0x989680 ;  /* 0x009896800000895d */ /* 0x004fea0003900000 */
[----:B------:R-:W2:Y:S02]  /*93a0*/  @!P0 SYNCS.PHASECHK.TRANS64 P0, [R0+URZ], R2 ;  /* 0x00000002000085a7 */ /* 0x000ea400080010ff */
[----:B--2---:R-:W-:Y:S05]  /*93b0*/  @!P0 BRA `(.L_x_158) ;  /* 0xfffffffc00f08947 */ /* 0x004fea000383ffff */
[----:B------:R-:W-:Y:S05]  /*93c0*/  BRA `(.L_x_59) ;  /* 0xffffff9c00dc7947 */ /* 0x000fea000383ffff */
.L_x_63:
[----:B------:R-:W-:-:S07]  /*93d0*/  MOV R0, UR5 ;  /* 0x0000000500007c02 */ /* 0x000fce0008000f00 */
.L_x_159:
[----:B--2---:R2:W3:Y:S02]  /*93e0*/  SYNCS.PHASECHK.TRANS64.TRYWAIT P0, [R0+URZ], R2 ;  /* 0x00000002000075a7 */ /* 0x0044e400080011ff */
[----:B---3--:R-:W-:Y:S05]  /*93f0*/  @!P0 NANOSLEEP.SYNCS 0x989680 ;  /* 0x009896800000895d */ /* 0x008fea0003900000 */
[----:B------:R-:W3:Y:S02]  /*9400*/  @!P0 SYNCS.PHASECHK.TRANS64 P0, [R0+URZ], R2 ;  /* 0x00000002000085a7 */ /* 0x000ee400080010ff */
[----:B---3--:R-:W-:Y:S05]  /*9410*/  @!P0 BRA `(.L_x_159) ;  /* 0xfffffffc00f08947 */ /* 0x008fea000383ffff */
[----:B------:R-:W-:Y:S05]  /*9420*/  BRA `(.L_x_160) ;  /* 0xffffffa000907947 */ /* 0x000fea000383ffff */
.L_x_64:
[----:B------:R-:W-:-:S07]  /*9430*/  MOV R0, UR5 ;  /* 0x0000000500007c02 */ /* 0x000fce0008000f00 */
.L_x_161:
[----:B-1----:R1:W2:Y:S02]  /*9440*/  SYNCS.PHASECHK.TRANS64.TRYWAIT P0, [R0+URZ], R3 ;  /* 0x00000003000075a7 */ /* 0x0022a400080011ff */
[----:B--2---:R-:W-:Y:S05]  /*9450*/  @!P0 NANOSLEEP.SYNCS 0x989680 ;  /* 0x009896800000895d */ /* 0x004fea0003900000 */
[----:B------:R-:W2:Y:S02]  /*9460*/  @!P0 SYNCS.PHASECHK.TRANS64 P0, [R0+URZ], R3 ;  /* 0x00000003000085a7 */ /* 0x000ea400080010ff */
[----:B--2---:R-:W-:Y:S05]  /*9470*/  @!P0 BRA `(.L_x_161) ;  /* 0xfffffffc00f08947 */ /* 0x004fea000383ffff */
[----:B------:R-:W-:Y:S05]  /*9480*/  BRA `(.L_x_162) ;  /* 0xffffffa0009c7947 */ /* 0x000fea000383ffff */
.L_x_65:
[----:B------:R-:W-:-:S07]  /*9490*/  MOV R0, UR5 ;  /* 0x0000000500007c02 */ /* 0x000fce0008000f00 */
.L_x_163:
[----:B-1----:R1:W2:Y:S02]  /*94a0*/  SYNCS.PHASECHK.TRANS64.TRYWAIT P0, [R0+URZ], R3 ;  /* 0x00000003000075a7 */ /* 0x0022a400080011ff */
[----:B--2---:R-:W-:Y:S05]  /*94b0*/  @!P0 NANOSLEEP.SYNCS 0x989680 ;  /* 0x009896800000895d */ /* 0x004fea0003900000 */
[----:B------:R-:W2:Y:S02]  /*94c0*/  @!P0 SYNCS.PHASECHK.TRANS64 P0, [R0+URZ], R3 ;  /* 0x00000003000085a7 */ /* 0x000ea400080010ff */
[----:B--2---:R-:W-:Y:S05]  /*94d0*/  @!P0 BRA `(.L_x_163) ;  /* 0xfffffffc00f08947 */ /* 0x004fea000383ffff */
[----:B------:R-:W-:Y:S05]  /*94e0*/  BRA `(.L_x_164) ;  /* 0xffffffa000a87947 */ /* 0x000fea000383ffff */
.L_x_66:
[----:B-1----:R-:W-:-:S07]  /*94f0*/  MOV R0, UR7 ;  /* 0x0000000700007c02 */ /* 0x002fce0008000f00 */
.L_x_165:
[----:B-1----:R1:W2:Y:S02]  /*9500*/  SYNCS.PHASECHK.TRANS64.TRYWAIT P0, [R0+URZ], R2 ;  /* 0x00000002000075a7 */ /* 0x0022a400080011ff */
[----:B--2---:R-:W-:Y:S05]  /*9510*/  @!P0 NANOSLEEP.SYNCS 0x989680 ;  /* 0x009896800000895d */ /* 0x004fea0003900000 */
[----:B------:R-:W2:Y:S02]  /*9520*/  @!P0 SYNCS.PHASECHK.TRANS64 P0, [R0+URZ], R2 ;  /* 0x00000002000085a7 */ /* 0x000ea400080010ff */
[----:B--2---:R-:W-:Y:S05]  /*9530*/  @!P0 BRA `(.L_x_165) ;  /* 0xfffffffc00f08947 */ /* 0x004fea000383ffff */
[----:B------:R-:W-:Y:S05]  /*9540*/  BRA `(.L_x_166) ;  /* 0xffffffa000b47947 */ /* 0x000fea000383ffff */
.L_x_71:
[----:B--2---:R2:W3:Y:S02]  /*9550*/  SYNCS.PHASECHK.TRANS64.TRYWAIT P0, [R0+URZ+0xc0], R2 ;  /* 0x0000c002000075a7 */ /* 0x0044e400080011ff */
[----:B---3--:R-:W-:Y:S05]  /*9560*/  @!P0 NANOSLEEP.SYNCS 0x989680 ;  /* 0x009896800000895d */ /* 0x008fea0003900000 */
[----:B------:R-:W3:Y:S02]  /*9570*/  @!P0 SYNCS.PHASECHK.TRANS64 P0, [R0+URZ+0xc0], R2 ;  /* 0x0000c002000085a7 */ /* 0x000ee400080010ff */
[----:B---3--:R-:W-:Y:S05]  /*9580*/  @!P0 BRA `(.L_x_71) ;  /* 0xfffffffc00f08947 */ /* 0x008fea000383ffff */
[----:B------:R-:W-:Y:S05]  /*9590*/  BRA `(.L_x_167) ;  /* 0xffffffa400c07947 */ /* 0x000fea000383ffff */
.L_x_74:
[----:B------:R-:W-:Y:S07]  /*95a0*/  MOV R0, UR7 ;  /* 0x0000000700007c02 */ /* 0x000fee0008000f00 */
.L_x_168:
[----:B--2---:R2:W3:Y:S02]  /*95b0*/  SYNCS.PHASECHK.TRANS64.TRYWAIT P0, [R0+URZ+0xb8], R2 ;  /* 0x0000b802000075a7 */ /* 0x0044e400080011ff */
[----:B---3--:R-:W-:Y:S05]  /*95c0*/  @!P0 NANOSLEEP.SYNCS 0x989680 ;  /* 0x009896800000895d */ /* 0x008fea0003900000 */
[----:B------:R-:W3:Y:S02]  /*95d0*/  @!P0 SYNCS.PHASECHK.TRANS64 P0, [R0+URZ+0xb8], R2 ;  /* 0x0000b802000085a7 */ /* 0x000ee400080010ff */
[----:B---3--:R-:W-:Y:S05]  /*95e0*/  @!P0 BRA `(.L_x_168) ;  /* 0xfffffffc00f08947 */ /* 0x008fea000383ffff */
[----:B------:R-:W-:Y:S05]  /*95f0*/  BRA `(.L_x_73) ;  /* 0xffffffa800a07947 */ /* 0x000fea000383ffff */
.L_x_77:
[----:B------:R-:W-:Y:S07]  /*9600*/  MOV R0, UR7 ;  /* 0x0000000700007c02 */ /* 0x000fee0008000f00 */
.L_x_169:
[----:B-1----:R1:W2:Y:S02]  /*9610*/  SYNCS.PHASECHK.TRANS64.TRYWAIT P0, [R0+URZ+0x90], R14 ;  /* 0x0000900e000075a7 */ /* 0x0022a400080011ff */
[----:B--2---:R-:W-:Y:S05]  /*9620*/  @!P0 NANOSLEEP.SYNCS 0x989680 ;  /* 0x009896800000895d */ /* 0x004fea0003900000 */
[----:B------:R-:W2:Y:S02]  /*9630*/  @!P0 SYNCS.PHASECHK.TRANS64 P0, [R0+URZ+0x90], R14 ;  /* 0x0000900e000085a7 */ /* 0x000ea400080010ff */
[----:B--2---:R-:W-:Y:S05]  /*9640*/  @!P0 BRA `(.L_x_169) ;  /* 0xfffffffc00f08947 */ /* 0x004fea000383ffff */
[----:B------:R-:W-:Y:S05]  /*9650*/  BRA `(.L_x_170) ;  /* 0xffffffac00187947 */ /* 0x000fea000383ffff */
.L_x_78:
[----:B------:R-:W-:Y:S07]  /*9660*/  MOV R0, UR7 ;  /* 0x0000000700007c02 */ /* 0x000fee0008000f00 */
.L_x_171:
[----:B-1----:R1:W2:Y:S02]  /*9670*/  SYNCS.PHASECHK.TRANS64.TRYWAIT P0, [R0+URZ+0x98], R14 ;  /* 0x0000980e000075a7 */ /* 0x0022a400080011ff */
[----:B--2---:R-:W-:Y:S05]  /*9680*/  @!P0 NANOSLEEP.SYNCS 0x989680 ;  /* 0x009896800000895d */ /* 0x004fea0003900000 */
[----:B------:R-:W2:Y:S02]  /*9690*/  @!P0 SYNCS.PHASECHK.TRANS64 P0, [R0+URZ+0x98], R14 ;  /* 0x0000980e000085a7 */ /* 0x000ea400080010ff */
[----:B--2---:R-:W-:Y:S05]  /*96a0*/  @!P0 BRA `(.L_x_171) ;  /* 0xfffffffc00f08947 */ /* 0x004fea000383ffff */
[----:B------:R-:W-:Y:S05]  /*96b0*/  BRA `(.L_x_172) ;  /* 0xffffffac00507947 */ /* 0x000fea000383ffff */
.L_x_79:
[----:B------:R-:W-:Y:S07]  /*96c0*/  MOV R0, UR7 ;  /* 0x0000000700007c02 */ /* 0x000fee0008000f00 */
.L_x_173:
[----:B-1----:R1:W2:Y:S02]  /*96d0*/  SYNCS.PHASECHK.TRANS64.TRYWAIT P0, [R0+URZ+0xa0], R14 ;  /* 0x0000a00e000075a7 */ /* 0x0022a400080011ff */
[----:B--2---:R-:W-:Y:S05]  /*96e0*/  @!P0 NANOSLEEP.SYNCS 0x989680 ;  /* 0x009896800000895d */ /* 0x004fea0003900000 */
[----:B------:R-:W2:Y:S02]  /*96f0*/  @!P0 SYNCS.PHASECHK.TRANS64 P0, [R0+URZ+0xa0], R14 ;  /* 0x0000a00e000085a7 */ /* 0x000ea400080010ff */
[----:B--2---:R-:W-:Y:S05]  /*9700*/  @!P0 BRA `(.L_x_173) ;  /* 0xfffffffc00f08947 */ /* 0x004fea000383ffff */
[----:B------:R-:W-:Y:S05]  /*9710*/  BRA `(.L_x_174) ;  /* 0xffffffac00947947 */ /* 0x000fea000383ffff */
.L_x_80:
[----:B------:R-:W-:Y:S07]  /*9720*/  MOV R0, UR7 ;  /* 0x0000000700007c02 */ /* 0x000fee0008000f00 */
.L_x_175:
[----:B-1----:R1:W2:Y:S02]  /*9730*/  SYNCS.PHASECHK.TRANS64.TRYWAIT P0, [R0+URZ+0xa8], R14 ;  /* 0x0000a80e000075a7 */ /* 0x0022a400080011ff */
[----:B--2---:R-:W-:Y:S05]  /*9740*/  @!P0 NANOSLEEP.SYNCS 0x989680 ;  /* 0x009896800000895d */ /* 0x004fea0003900000 */
[----:B------:R-:W2:Y:S02]  /*9750*/  @!P0 SYNCS.PHASECHK.TRANS64 P0, [R0+URZ+0xa8], R14 ;  /* 0x0000a80e000085a7 */ /* 0x000ea400080010ff */
[----:B--2---:R-:W-:Y:S05]  /*9760*/  @!P0 BRA `(.L_x_175) ;  /* 0xfffffffc00f08947 */ /* 0x004fea000383ffff */
[----:B------:R-:W-:Y:S05]  /*9770*/  BRA `(.L_x_176) ;  /* 0xffffffb000187947 */ /* 0x000fea000383ffff */
.L_x_82:
[----:B------:R-:W-:-:S07]  /*9780*/  MOV R0, UR7 ;  /* 0x0000000700007c02 */ /* 0x000fce0008000f00 */
.L_x_177:
[----:B-1----:R1:W3:Y:S02]  /*9790*/  SYNCS.PHASECHK.TRANS64.TRYWAIT P0, [R0+URZ+0x90], R2 ;  /* 0x00009002000075a7 */ /* 0x0022e400080011ff */
[----:B---3--:R-:W-:Y:S05]  /*97a0*/  @!P0 NANOSLEEP.SYNCS 0x989680 ;  /* 0x009896800000895d */ /* 0x008fea0003900000 */
[----:B------:R-:W3:Y:S02]  /*97b0*/  @!P0 SYNCS.PHASECHK.TRANS64 P0, [R0+URZ+0x90], R2 ;  /* 0x00009002000085a7 */ /* 0x000ee400080010ff */
[----:B---3--:R-:W-:Y:S05]  /*97c0*/  @!P0 BRA `(.L_x_177) ;  /* 0xfffffffc00f08947 */ /* 0x008fea000383ffff */
[----:B------:R-:W-:Y:S05]  /*97d0*/  BRA `(.L_x_178) ;  /* 0xffffffb000887947 */ /* 0x000fea000383ffff */
.L_x_83:
[----:B-1----:R-:W-:-:S07]  /*97e0*/  MOV R0, UR7 ;  /* 0x0000000700007c02 */ /* 0x002fce0008000f00 */
.L_x_179:
[----:B-1----:R1:W3:Y:S02]  /*97f0*/  SYNCS.PHASECHK.TRANS64.TRYWAIT P0, [R0+URZ+0x98], R2 ;  /* 0x00009802000075a7 */ /* 0x0022e400080011ff */
[----:B---3--:R-:W-:Y:S05]  /*9800*/  @!P0 NANOSLEEP.SYNCS 0x989680 ;  /* 0x009896800000895d */ /* 0x008fea0003900000 */
[----:B------:R-:W3:Y:S02]  /*9810*/  @!P0 SYNCS.PHASECHK.TRANS64 P0, [R0+URZ+0x98], R2 ;  /* 0x00009802000085a7 */ /* 0x000ee400080010ff */
[----:B---3--:R-:W-:Y:S05]  /*9820*/  @!P0 BRA `(.L_x_179) ;  /* 0xfffffffc00f08947 */ /* 0x008fea000383ffff */
[----:B------:R-:W-:Y:S05]  /*9830*/  BRA `(.L_x_180) ;  /* 0xffffffb000787947 */ /* 0x000fea000383ffff */
.L_x_84:
[----:B-1----:R-:W-:-:S07]  /*9840*/  MOV R0, UR7 ;  /* 0x0000000700007c02 */ /* 0x002fce0008000f00 */
.L_x_181:
[----:B-1----:R1:W3:Y:S02]  /*9850*/  SYNCS.PHASECHK.TRANS64.TRYWAIT P0, [R0+URZ+0xa0], R2 ;  /* 0x0000a002000075a7 */ /* 0x0022e400080011ff */
[----:B---3--:R-:W-:Y:S05]  /*9860*/  @!P0 NANOSLEEP.SYNCS 0x989680 ;  /* 0x009896800000895d */ /* 0x008fea0003900000 */
[----:B------:R-:W3:Y:S02]  /*9870*/  @!P0 SYNCS.PHASECHK.TRANS64 P0, [R0+URZ+0xa0], R2 ;  /* 0x0000a002000085a7 */ /* 0x000ee400080010ff */
[----:B---3--:R-:W-:Y:S05]  /*9880*/  @!P0 BRA `(.L_x_181) ;  /* 0xfffffffc00f08947 */ /* 0x008fea000383ffff */
[----:B------:R-:W-:Y:S05]  /*9890*/  BRA `(.L_x_182) ;  /* 0xffffffb000687947 */ /* 0x000fea000383ffff */
.L_x_86:
[----:B--2---:R2:W4:Y:S02]  /*98a0*/  SYNCS.PHASECHK.TRANS64.TRYWAIT P0, [R0+URZ+0xc0], R2 ;  /* 0x0000c002000075a7 */ /* 0x00452400080011ff */
[----:B----4-:R-:W-:Y:S05]  /*98b0*/  @!P0 NANOSLEEP.SYNCS 0x989680 ;  /* 0x009896800000895d */ /* 0x010fea0003900000 */
[----:B------:R-:W4:Y:S02]  /*98c0*/  @!P0 SYNCS.PHASECHK.TRANS64 P0, [R0+URZ+0xc0], R2 ;  /* 0x0000c002000085a7 */ /* 0x000f2400080010ff */
[----:B----4-:R-:W-:Y:S05]  /*98d0*/  @!P0 BRA `(.L_x_86) ;  /* 0xfffffffc00f08947 */ /* 0x010fea000383ffff */
[----:B------:R-:W-:Y:S05]  /*98e0*/  BRA `(.L_x_183) ;  /* 0xffffffb400307947 */ /* 0x000fea000383ffff */
.L_x_97:
[----:B-1----:R-:W-:Y:S04]  /*98f0*/  MOV R2, UR48 ;  /* 0x0000003000027c02 */ /* 0x002fe80008000f00 */
[----:B------:R1:W3:Y:S03]  /*9900*/  SYNCS.PHASECHK.TRANS64.TRYWAIT P1, [R2+URZ+0x70], R3 ;  /* 0x00007003020075a7 */ /* 0x0002e600080211ff */
[----:B---3--:R-:W-:Y:S05]  /*9910*/  @!P1 NANOSLEEP.SYNCS 0x989680 ;  /* 0x009896800000995d */ /* 0x008fea0003900000 */
[----:B------:R-:W3:Y:S02]  /*9920*/  @!P1 SYNCS.PHASECHK.TRANS64 P1, [R2+URZ+0x70], R3 ;  /* 0x00007003020095a7 */ /* 0x000ee400080210ff */
[----:B---3--:R-:W-:Y:S05]  /*9930*/  @!P1 BRA `(.L_x_97) ;  /* 0xfffffffc00ec9947 */ /* 0x008fea000383ffff */
[----:B------:R-:W-:Y:S05]  /*9940*/  BRA `(.L_x_96) ;  /* 0xffffffc0003c7947 */ /* 0x000fea000383ffff */
.L_x_99:
[----:B-1----:R1:W4:Y:S02]  /*9950*/  SYNCS.PHASECHK.TRANS64.TRYWAIT P0, [R64+URZ+0xe0], R0 ;  /* 0x0000e000400075a7 */ /* 0x00232400080011ff */
[----:B----4-:R-:W-:Y:S05]  /*9960*/  @!P0 NANOSLEEP.SYNCS 0x989680 ;  /* 0x009896800000895d */ /* 0x010fea0003900000 */
[----:B------:R-:W4:Y:S02]  /*9970*/  @!P0 SYNCS.PHASECHK.TRANS64 P0, [R64+URZ+0xe0], R0 ;  /* 0x0000e000400085a7 */ /* 0x000f2400080010ff */
[----:B----4-:R-:W-:Y:S05]  /*9980*/  @!P0 BRA `(.L_x_99) ;  /* 0xfffffffc00f08947 */ /* 0x010fea000383ffff */
[----:B------:R-:W-:Y:S05]  /*9990*/  BRA `(.L_x_98) ;  /* 0xffffffc000647947 */ /* 0x000fea000383ffff */
.L_x_108:
[----:B--2---:R2:W4:Y:S02]  /*99a0*/  SYNCS.PHASECHK.TRANS64.TRYWAIT P0, [R2+URZ+0x70], R0 ;  /* 0x00007000020075a7 */ /* 0x00452400080011ff */
[----:B----4-:R-:W-:Y:S05]  /*99b0*/  @!P0 NANOSLEEP.SYNCS 0x989680 ;  /* 0x009896800000895d */ /* 0x010fea0003900000 */
[----:B------:R-:W4:Y:S02]  /*99c0*/  @!P0 SYNCS.PHASECHK.TRANS64 P0, [R2+URZ+0x70], R0 ;  /* 0x00007000020085a7 */ /* 0x000f2400080010ff */
[----:B----4-:R-:W-:Y:S05]  /*99d0*/  @!P0 BRA `(.L_x_108) ;  /* 0xfffffffc00f08947 */ /* 0x010fea000383ffff */
[----:B------:R-:W-:Y:S05]  /*99e0*/  BRA `(.L_x_107) ;  /* 0xffffffcc00407947 */ /* 0x000fea000383ffff */
.L_x_116:
[----:B--2---:R2:W4:Y:S02]  /*99f0*/  SYNCS.PHASECHK.TRANS64.TRYWAIT P0, [R0+URZ+0x70], R6 ;  /* 0x00007006000075a7 */ /* 0x00452400080011ff */
[----:B----4-:R-:W-:Y:S05]  /*9a00*/  @!P0 NANOSLEEP.SYNCS 0x989680 ;  /* 0x009896800000895d */ /* 0x010fea0003900000 */
[----:B------:R-:W4:Y:S02]  /*9a10*/  @!P0 SYNCS.PHASECHK.TRANS64 P0, [R0+URZ+0x70], R6 ;  /* 0x00007006000085a7 */ /* 0x000f2400080010ff */
[----:B----4-:R-:W-:Y:S05]  /*9a20*/  @!P0 BRA `(.L_x_116) ;  /* 0xfffffffc00f08947 */ /* 0x010fea000383ffff */
[----:B------:R-:W-:Y:S05]  /*9a30*/  BRA `(.L_x_115) ;  /* 0xffffffd800407947 */ /* 0x000fea000383ffff */
.L_x_124:
[----:B--2---:R2:W4:Y:S02]  /*9a40*/  SYNCS.PHASECHK.TRANS64.TRYWAIT P0, [R0+URZ+0x70], R5 ;  /* 0x00007005000075a7 */ /* 0x00452400080011ff */
[----:B----4-:R-:W-:Y:S05]  /*9a50*/  @!P0 NANOSLEEP.SYNCS 0x989680 ;  /* 0x009896800000895d */ /* 0x010fea0003900000 */
[----:B------:R-:W4:Y:S02]  /*9a60*/  @!P0 SYNCS.PHASECHK.TRANS64 P0, [R0+URZ+0x70], R5 ;  /* 0x00007005000085a7 */ /* 0x000f2400080010ff */
[----:B----4-:R-:W-:Y:S05]  /*9a70*/  @!P0 BRA `(.L_x_124) ;  /* 0xfffffffc00f08947 */ /* 0x010fea000383ffff */
[----:B------:R-:W-:Y:S05]  /*9a80*/  BRA `(.L_x_123) ;  /* 0xffffffe400407947 */ /* 0x000fea000383ffff */
        .weak           $__internal_0_$__cuda_sm10x_tcgen05_guardrail_trap_col_being_dealloced_not_returned_by_alloc
        .type           $__internal_0_$__cuda_sm10x_tcgen05_guardrail_trap_col_being_dealloced_not_returned_by_alloc,@function
        .size           $__internal_0_$__cuda_sm10x_tcgen05_guardrail_trap_col_being_dealloced_not_returned_by_alloc,($__internal_1_$__cuda_sm10x_tcgen05_guardrail_trap_phase_invalid_during_alloc - $__internal_0_$__cuda_sm10x_tcgen05_guardrail_trap_col_being_dealloced_not_returned_by_alloc)
$__internal_0_$__cuda_sm10x_tcgen05_guardrail_trap_col_being_dealloced_not_returned_by_alloc:
[----:B------:R-:W-:Y:S05]  /*9a90*/  BPT.TRAP 0x1 ;  /* 0x000000040000795c */ /* 0x000fea0000300000 */
[----:B------:R-:W-:-:S04]  /*9aa0*/  HFMA2 R3, -RZ, RZ, 0, 0 ;  /* 0x00000000ff037431 */ /* 0x000fc800000001ff */
[----:B------:R-:W-:Y:S05]  /*9ab0*/  RET.REL.NODEC R2 `(_ZN7cutlass13device_kernelINS_4gemm6kernel13GemmUniversalIN4cute5tupleIJiiiiEEENS1_10collective13CollectiveMmaINS1_35MainloopSm100TmaUmmaWarpSpecializedILi7ELi2ELi4ENS5_IJNS4_1CILi1EEESB_SB_EEEEENS5_IJNSA_ILi128EEESE_NSA_ILi32EEEEEENS_10bfloat16_tENS5_IJlSB_lEEESH_SI_NS4_8TiledMMAINS4_8MMA_AtomIJNS4_20SM100_MMA_F16BF16_SSISH_SH_fLi128ELi128ELNS4_4UMMA5MajorE0ELSN_0ELNSM_7ScaleInE0ELSO_0EEEEEENS4_6LayoutISC_NS5_IJNSA_ILi0EEESS_SS_EEEEENS5_IJNS4_10UnderscoreESV_SV_EEEEENS4_13SM90_TMA_LOADENS4_14ComposedLayoutINS4_7SwizzleILi2ELi4ELi3EEENS4_18smem_ptr_flag_bitsILi16EEENSR_INS5_IJNSA_ILi8EEESF_EEENS5_IJSF_SB_EEEEEEEvNS4_8identityESY_S18_vS19_EENS_8epilogue10collective18CollectiveEpilogueINS1B_23Sm100TmaWarpSpecializedILi4ELi2ELi32ELb1ELb0EEEJSG_NS5_IJNSR_ISE_SB_EENSR_ISF_SB_EEEEESH_SI_SH_SI_NS1B_6fusion15FusionCallbacksIS1F_NS1J_17LinearCombinationISH_fSH_fLNS_15FloatRoundStyleE2EEESG_S1I_JEEENS4_5SM1004TMEM4LOAD26SM100_TMEM_LOAD_32dp32b32xESY_S18_NS4_39AutoVectorizingCopyWithAssumedAlignmentILi128EEENS4_14SM90_TMA_STOREES18_S1U_S1U_EEEvvEEEEvNT_6ParamsE) ;  /* 0xffffff6402507950 */ /* 0x000fea0003c3ffff */
        .weak           $__internal_1_$__cuda_sm10x_tcgen05_guardrail_trap_phase_invalid_during_alloc
        .type           $__internal_1_$__cuda_sm10x_tcgen05_guardrail_trap_phase_invalid_during_alloc,@function
        .size           $__internal_1_$__cuda_sm10x_tcgen05_guardrail_trap_phase_invalid_during_alloc,($__internal_2_$__cuda_sm10x_tcgen05_guardrail_trap_unallocated_columns_being_dealloced - $__internal_1_$__cuda_sm10x_tcgen05_guardrail_trap_phase_invalid_during_alloc)
$__internal_1_$__cuda_sm10x_tcgen05_guardrail_trap_phase_invalid_during_alloc:
[----:B------:R-:W-:Y:S05]  /*9ac0*/  BPT.TRAP 0x1 ;  /* 0x000000040000795c */ /* 0x000fea0000300000 */
[----:B------:R-:W-:-:S04]  /*9ad0*/  MOV R3, 0x0 ;  /* 0x0000000000037802 */ /* 0x000fc80000000f00 */
[----:B------:R-:W-:Y:S05]  /*9ae0*/  RET.REL.NODEC R2 `(_ZN7cutlass13device_kernelINS_4gemm6kernel13GemmUniversalIN4cute5tupleIJiiiiEEENS1_10collective13CollectiveMmaINS1_35MainloopSm100TmaUmmaWarpSpecializedILi7ELi2ELi4ENS5_IJNS4_1CILi1EEESB_SB_EEEEENS5_IJNSA_ILi128EEESE_NSA_ILi32EEEEEENS_10bfloat16_tENS5_IJlSB_lEEESH_SI_NS4_8TiledMMAINS4_8MMA_AtomIJNS4_20SM100_MMA_F16BF16_SSISH_SH_fLi128ELi128ELNS4_4UMMA5MajorE0ELSN_0ELNSM_7ScaleInE0ELSO_0EEEEEENS4_6LayoutISC_NS5_IJNSA_ILi0EEESS_SS_EEEEENS5_IJNS4_10UnderscoreESV_SV_EEEEENS4_13SM90_TMA_LOADENS4_14ComposedLayoutINS4_7SwizzleILi2ELi4ELi3EEENS4_18smem_ptr_flag_bitsILi16EEENSR_INS5_IJNSA_ILi8EEESF_EEENS5_IJSF_SB_EEEEEEEvNS4_8identityESY_S18_vS19_EENS_8epilogue10collective18CollectiveEpilogueINS1B_23Sm100TmaWarpSpecializedILi4ELi2ELi32ELb1ELb0EEEJSG_NS5_IJNSR_ISE_SB_EENSR_ISF_SB_EEEEESH_SI_SH_SI_NS1B_6fusion15FusionCallbacksIS1F_NS1J_17LinearCombinationISH_fSH_fLNS_15FloatRoundStyleE2EEESG_S1I_JEEENS4_5SM1004TMEM4LOAD26SM100_TMEM_LOAD_32dp32b32xESY_S18_NS4_39AutoVectorizingCopyWithAssumedAlignmentILi128EEENS4_14SM90_TMA_STOREES18_S1U_S1U_EEEvvEEEEvNT_6ParamsE) ;  /* 0xffffff6402447950 */ /* 0x000fea0003c3ffff */
        .weak           $__internal_2_$__cuda_sm10x_tcgen05_guardrail_trap_unallocated_columns_being_dealloced
        .type           $__internal_2_$__cuda_sm10x_tcgen05_guardrail_trap_unallocated_columns_being_dealloced,@function
        .size           $__internal_2_$__cuda_sm10x_tcgen05_guardrail_trap_unallocated_columns_being_dealloced,(.L_x_185 - $__internal_2_$__cuda_sm10x_tcgen05_guardrail_trap_unallocated_columns_being_dealloced)
$__internal_2_$__cuda_sm10x_tcgen05_guardrail_trap_unallocated_columns_being_dealloced:
[----:B------:R-:W-:Y:S05]  /*9af0*/  BPT.TRAP 0x1 ;  /* 0x000000040000795c */ /* 0x000fea0000300000 */
[----:B------:R-:W-:-:S04]  /*9b00*/  HFMA2 R3, -RZ, RZ, 0, 0 ;  /* 0x00000000ff037431 */ /* 0x000fc800000001ff */
[----:B------:R-:W-:Y:S05]  /*9b10*/  RET.REL.NODEC R2 `(_ZN7cutlass13device_kernelINS_4gemm6kernel13GemmUniversalIN4cute5tupleIJiiiiEEENS1_10collective13CollectiveMmaINS1_35MainloopSm100TmaUmmaWarpSpecializedILi7ELi2ELi4ENS5_IJNS4_1CILi1EEESB_SB_EEEEENS5_IJNSA_ILi128EEESE_NSA_ILi32EEEEEENS_10bfloat16_tENS5_IJlSB_lEEESH_SI_NS4_8TiledMMAINS4_8MMA_AtomIJNS4_20SM100_MMA_F16BF16_SSISH_SH_fLi128ELi128ELNS4_4UMMA5MajorE0ELSN_0ELNSM_7ScaleInE0ELSO_0EEEEEENS4_6LayoutISC_NS5_IJNSA_ILi0EEESS_SS_EEEEENS5_IJNS4_10UnderscoreESV_SV_EEEEENS4_13SM90_TMA_LOADENS4_14ComposedLayoutINS4_7SwizzleILi2ELi4ELi3EEENS4_18smem_ptr_flag_bitsILi16EEENSR_INS5_IJNSA_ILi8EEESF_EEENS5_IJSF_SB_EEEEEEEvNS4_8identityESY_S18_vS19_EENS_8epilogue10collective18CollectiveEpilogueINS1B_23Sm100TmaWarpSpecializedILi4ELi2ELi32ELb1ELb0EEEJSG_NS5_IJNSR_ISE_SB_EENSR_ISF_SB_EEEEESH_SI_SH_SI_NS1B_6fusion15FusionCallbacksIS1F_NS1J_17LinearCombinationISH_fSH_fLNS_15FloatRoundStyleE2EEESG_S1I_JEEENS4_5SM1004TMEM4LOAD26SM100_TMEM_LOAD_32dp32b32xESY_S18_NS4_39AutoVectorizingCopyWithAssumedAlignmentILi128EEENS4_14SM90_TMA_STOREES18_S1U_S1U_EEEvvEEEEvNT_6ParamsE) ;  /* 0xffffff6402387950 */ /* 0x000fea0003c3ffff */
.L_x_184:
[----:B------:R-:W-:-:S00]  /*9b20*/  BRA `(.L_x_184) ;  /* 0xfffffffc00fc7947 */ /* 0x000fc0000383ffff */
[----:B------:R-:W-:-:S00]  /*9b30*/  NOP ;  /* 0x0000000000007918 */ /* 0x000fc00000000000 */
        /* <DEDUP_REMOVED lines=12> */
.L_x_185:


//--------------------- .nv.global.init           --------------------------
	.section	.nv.global.init,"aw",@progbits
.nv.global.init:
	.type		$str$27,@object
	.size		$str$27,($str$28 - $str$27)
$str$27:
        /*0000*/ 	.byte	0x28, 0x61, 0x64, 0x64, 0x72, 0x65, 0x73, 0x73, 0x20, 0x26, 0x20, 0x6d, 0x61, 0x73, 0x6b, 0x29
        /*0010*/ 	.byte	0x20, 0x3d, 0x3d, 0x20, 0x30, 0x00
	.type		$str$28,@object
	.size		$str$28,($str$26 - $str$28)
$str$28:
        /*0016*/ 	.byte	0x2f, 0x74, 0x6d, 0x70, 0x2f, 0x63, 0x75, 0x74, 0x6c, 0x61, 0x73, 0x73, 0x5f, 0x73, 0x77, 0x65
        /*0026*/ 	.byte	0x65, 0x70, 0x5f, 0x73, 0x72, 0x63, 0x2f, 0x69, 0x6e, 0x63, 0x6c, 0x75, 0x64, 0x65, 0x2f, 0x63
        /*0036*/ 	.byte	0x75, 0x74, 0x65, 0x2f, 0x70, 0x6f, 0x69, 0x6e, 0x74, 0x65, 0x72, 0x5f, 0x66, 0x6c, 0x61, 0x67
        /*0046*/ 	.byte	0x67, 0x65, 0x64, 0x2e, 0x68, 0x70, 0x70, 0x00
	.type		$str$26,@object
	.size		$str$26,($str$25 - $str$26)
$str$26:
        /*004e*/ 	.byte	0x2f, 0x74, 0x6d, 0x70, 0x2f, 0x63, 0x75, 0x74, 0x6c, 0x61, 0x73, 0x73, 0x5f, 0x73, 0x77, 0x65
        /*005e*/ 	.byte	0x65, 0x70, 0x5f, 0x73, 0x72, 0x63, 0x2f, 0x69, 0x6e, 0x63, 0x6c, 0x75, 0x64, 0x65, 0x2f, 0x63
        /*006e*/ 	.byte	0x75, 0x74, 0x65, 0x2f, 0x61, 0x74, 0x6f, 0x6d, 0x2f, 0x63, 0x6f, 0x70, 0x79, 0x5f, 0x74, 0x72
        /*007e*/ 	.byte	0x61, 0x69, 0x74, 0x73, 0x5f, 0x73, 0x6d, 0x31, 0x30, 0x30, 0x2e, 0x68, 0x70, 0x70, 0x00
	.type		$str$25,@object
	.size		$str$25,(__unnamed_1 - $str$25)
$str$25:
        /*008d*/ 	.byte	0x28, 0x28, 0x75, 0x69, 0x6e, 0x74, 0x33, 0x32, 0x5f, 0x74, 0x28, 0x74, 0x68, 0x72, 0x65, 0x61
        /*009d*/ 	.byte	0x64, 0x49, 0x64, 0x78, 0x2e, 0x78, 0x29, 0x20, 0x2f, 0x20, 0x33, 0x32, 0x29, 0x20, 0x25, 0x20
        /*00ad*/ 	.byte	0x34, 0x29, 0x20, 0x3d, 0x3d, 0x20, 0x28, 0x28, 0x28, 0x74, 0x6d, 0x65, 0x6d, 0x5f, 0x61, 0x64
        /*00bd*/ 	.byte	0x64, 0x72, 0x20, 0x3e, 0x3e, 0x20, 0x31, 0x36, 0x29, 0x20, 0x2f, 0x20, 0x33, 0x32, 0x29, 0x20
        /*00cd*/ 	.byte	0x25, 0x20, 0x34, 0x29, 0x00
	.type		__unnamed_1,@object
	.size		__unnamed_1,(__unnamed_2 - __unnamed_1)
__unnamed_1:
        /*00d2*/ 	.byte	0x61, 0x75, 0x74, 0x6f, 0x20, 0x63, 0x75, 0x74, 0x65, 0x3a, 0x3a, 0x61, 0x73, 0x5f, 0x70, 0x6f
        /* <DEDUP_REMOVED lines=24> */
        /*0262*/ 	.byte	0x34, 0x30, 0x39, 0x36, 0x3e, 0x3e, 0x3e, 0x3e, 0x5d, 0x00
	.type		__unnamed_2,@object
	.size		__unnamed_2,(.L_2 - __unnamed_2)
__unnamed_2:
        /* <DEDUP_REMOVED lines=42> */
        /*050c*/ 	.byte	0x3e, 0x3e, 0x5d, 0x00
.L_2:


//--------------------- .nv.shared._ZN7cutlass13device_kernelINS_4gemm6kernel13GemmUniversalIN4cute5tupleIJiiiiEEENS1_10collective13CollectiveMmaINS1_35MainloopSm100TmaUmmaWarpSpecializedILi7ELi2ELi4ENS5_IJNS4_1CILi1EEESB_SB_EEEEENS5_IJNSA_ILi128EEESE_NSA_ILi32EEEEEENS_10bfloat16_tENS5_IJlSB_lEEESH_SI_NS4_8TiledMMAINS4_8MMA_AtomIJNS4_20SM100_MMA_F16BF16_SSISH_SH_fLi128ELi128ELNS4_4UMMA5MajorE0ELSN_0ELNSM_7ScaleInE0ELSO_0EEEEEENS4_6LayoutISC_NS5_IJNSA_ILi0EEESS_SS_EEEEENS5_IJNS4_10UnderscoreESV_SV_EEEEENS4_13SM90_TMA_LOADENS4_14ComposedLayoutINS4_7SwizzleILi2ELi4ELi3EEENS4_18smem_ptr_flag_bitsILi16EEENSR_INS5_IJNSA_ILi8EEESF_EEENS5_IJSF_SB_EEEEEEEvNS4_8identityESY_S18_vS19_EENS_8epilogue10collective18CollectiveEpilogueINS1B_23Sm100TmaWarpSpecializedILi4ELi2ELi32ELb1ELb0EEEJSG_NS5_IJNSR_ISE_SB_EENSR_ISF_SB_EEEEESH_SI_SH_SI_NS1B_6fusion15FusionCallbacksIS1F_NS1J_17LinearCombinationISH_fSH_fLNS_15FloatRoundStyleE2EEESG_S1I_JEEENS4_5SM1004TMEM4LOAD26SM100_TMEM_LOAD_32dp32b32xESY_S18_NS4_39AutoVectorizingCopyWithAssumedAlignmentILi128EEENS4_14SM90_TMA_STOREES18_S1U_S1U_EEEvvEEEEvNT_6ParamsE --------------------------
	.section	.nv.shared._ZN7cutlass13device_kernelINS_4gemm6kernel13GemmUniversalIN4cute5tupleIJiiiiEEENS1_10collective13CollectiveMmaINS1_35MainloopSm100TmaUmmaWarpSpecializedILi7ELi2ELi4ENS5_IJNS4_1CILi1EEESB_SB_EEEEENS5_IJNSA_ILi128EEESE_NSA_ILi32EEEEEENS_10bfloat16_tENS5_IJlSB_lEEESH_SI_NS4_8TiledMMAINS4_8MMA_AtomIJNS4_20SM100_MMA_F16BF16_SSISH_SH_fLi128ELi128ELNS4_4UMMA5MajorE0ELSN_0ELNSM_7ScaleInE0ELSO_0EEEEEENS4_6LayoutISC_NS5_IJNSA_ILi0EEESS_SS_EEEEENS5_IJNS4_10UnderscoreESV_SV_EEEEENS4_13SM90_TMA_LOADENS4_14ComposedLayoutINS4_7SwizzleILi2ELi4ELi3EEENS4_18smem_ptr_flag_bitsILi16EEENSR_INS5_IJNSA_ILi8EEESF_EEENS5_IJSF_SB_EEEEEEEvNS4_8identityESY_S18_vS19_EENS_8epilogue10collective18CollectiveEpilogueINS1B_23Sm100TmaWarpSpecializedILi4ELi2ELi32ELb1ELb0EEEJSG_NS5_IJNSR_ISE_SB_EENSR_ISF_SB_EEEEESH_SI_SH_SI_NS1B_6fusion15FusionCallbacksIS1F_NS1J_17LinearCombinationISH_fSH_fLNS_15FloatRoundStyleE2EEESG_S1I_JEEENS4_5SM1004TMEM4LOAD26SM100_TMEM_LOAD_32dp32b32xESY_S18_NS4_39AutoVectorizingCopyWithAssumedAlignmentILi128EEENS4_14SM90_TMA_STOREES18_S1U_S1U_EEEvvEEEEvNT_6ParamsE,"aw",@nobits
	.sectionflags	@""
	.align	16
	.zero		1024


//--------------------- .nv.shared.reserved.0     --------------------------
	.section	.nv.shared.reserved.0,"aw",@nobits
	.weak		__nv_reservedSMEM_offset_0_alias
	.size		__nv_reservedSMEM_offset_0_alias, 0, 64
	.other		__nv_reservedSMEM_offset_0_alias,@"STO_CUDA_RESERVED_SHARED STV_DEFAULT"
__nv_reservedSMEM_offset_0_alias:
	.zero		0
.nv.shared.reserved.0:
	.zero		64
	.weak		__nv_reservedSMEM_tcgen05_partition
	.type		__nv_reservedSMEM_tcgen05_partition,@object
	.size		__nv_reservedSMEM_tcgen05_partition,(.L_0 - __nv_reservedSMEM_tcgen05_partition)
__nv_reservedSMEM_tcgen05_partition:
	.zero		32
.L_0:


//--------------------- .nv.global                --------------------------
	.section	.nv.global,"aw",@nobits
.nv.global:
	.type		_ZN40_INTERNAL_a881ebc6_4_k_cu_e02a4fad_326154cute1_E,@object
	.size		_ZN40_INTERNAL_a881ebc6_4_k_cu_e02a4fad_326154cute1_E,(_ZN40_INTERNAL_a881ebc6_4_k_cu_e02a4fad_326154cuda3std3__45__cpo6cbeginE - _ZN40_INTERNAL_a881ebc6_4_k_cu_e02a4fad_326154cute1_E)
_ZN40_INTERNAL_a881ebc6_4_k_cu_e02a4fad_326154cute1_E:
	.zero		1
	.type		_ZN40_INTERNAL_a881ebc6_4_k_cu_e02a4fad_326154cuda3std3__45__cpo6cbeginE,@object
	.size		_ZN40_INTERNAL_a881ebc6_4_k_cu_e02a4fad_326154cuda3std3__45__cpo6cbeginE,(_ZN40_INTERNAL_a881ebc6_4_k_cu_e02a4fad_326154cuda3std3__48in_placeE - _ZN40_INTERNAL_a881ebc6_4_k_cu_e02a4fad_326154cuda3std3__45__cpo6cbeginE)
_ZN40_INTERNAL_a881ebc6_4_k_cu_e02a4fad_326154cuda3std3__45__cpo6cbeginE:
	.zero		1
	.type		_ZN40_INTERNAL_a881ebc6_4_k_cu_e02a4fad_326154cuda3std3__48in_placeE,@object
	.size		_ZN40_INTERNAL_a881ebc6_4_k_cu_e02a4fad_326154cuda3std3__48in_placeE,(_ZN40_INTERNAL_a881ebc6_4_k_cu_e02a4fad_326154cuda3std6ranges3__45__cpo9iter_moveE - _ZN40_INTERNAL_a881ebc6_4_k_cu_e02a4fad_326154cuda3std3__48in_placeE)
_ZN40_INTERNAL_a881ebc6_4_k_cu_e02a4fad_326154cuda3std3__48in_placeE:
	.zero		1
	.type		_ZN40_INTERNAL_a881ebc6_4_k_cu_e02a4fad_326154cuda3std6ranges3__45__cpo9iter_moveE,@object
	.size		_ZN40_INTERNAL_a881ebc6_4_k_cu_e02a4fad_326154cuda3std6ranges3__45__cpo9iter_moveE,(_ZN40_INTERNAL_a881ebc6_4_k_cu_e02a4fad_326154cuda3std3__45__cpo5beginE - _ZN40_INTERNAL_a881ebc6_4_k_cu_e02a4fad_326154cuda3std6ranges3__45__cpo9iter_moveE)
_ZN40_INTERNAL_a881ebc6_4_k_cu_e02a4fad_326154cuda3std6ranges3__45__cpo9iter_moveE:
	.zero		1
	.type		_ZN40_INTERNAL_a881ebc6_4_k_cu_e02a4fad_326154cuda3std3__45__cpo5beginE,@object
	.size		_ZN40_INTERNAL_a881ebc6_4_k_cu_e02a4fad_326154cuda3std3__45__cpo5beginE,(_ZN40_INTERNAL_a881ebc6_4_k_cu_e02a4fad_326154cuda3std3__442_GLOBAL__N__a881ebc6_4_k_cu_e02a4fad_326156ignoreE - _ZN40_INTERNAL_a881ebc6_4_k_cu_e02a4fad_326154cuda3std3__45__cpo5beginE)
_ZN40_INTERNAL_a881ebc6_4_k_cu_e02a4fad_326154cuda3std3__45__cpo5beginE:
	.zero		1
	.type		_ZN40_INTERNAL_a881ebc6_4_k_cu_e02a4fad_326154cuda3std3__442_GLOBAL__N__a881ebc6_4_k_cu_e02a4fad_326156ignoreE,@object
	.size		_ZN40_INTERNAL_a881ebc6_4_k_cu_e02a4fad_326154cuda3std3__442_GLOBAL__N__a881ebc6_4_k_cu_e02a4fad_326156ignoreE,(_ZN40_INTERNAL_a881ebc6_4_k_cu_e02a4fad_326154cute7productE - _ZN40_INTERNAL_a881ebc6_4_k_cu_e02a4fad_326154cuda3std3__442_GLOBAL__N__a881ebc6_4_k_cu_e02a4fad_326156ignoreE)
_ZN40_INTERNAL_a881ebc6_4_k_cu_e02a4fad_326154cuda3std3__442_GLOBAL__N__a881ebc6_4_k_cu_e02a4fad_326156ignoreE:
	.zero		1
	.type		_ZN40_INTERNAL_a881ebc6_4_k_cu_e02a4fad_326154cute7productE,@object
	.size		_ZN40_INTERNAL_a881ebc6_4_k_cu_e02a4fad_326154cute7productE,(_ZN40_INTERNAL_a881ebc6_4_k_cu_e02a4fad_326154cuda3std3__45__cpo3endE - _ZN40_INTERNAL_a881ebc6_4_k_cu_e02a4fad_326154cute7productE)
_ZN40_INTERNAL_a881ebc6_4_k_cu_e02a4fad_326154cute7productE:
	.zero		1
	.type		_ZN40_INTERNAL_a881ebc6_4_k_cu_e02a4fad_326154cuda3std3__45__cpo3endE,@object
	.size		_ZN40_INTERNAL_a881ebc6_4_k_cu_e02a4fad_326154cuda3std3__45__cpo3endE,(_ZN40_INTERNAL_a881ebc6_4_k_cu_e02a4fad_326154cuda3std3__419piecewise_constructE - _ZN40_INTERNAL_a881ebc6_4_k_cu_e02a4fad_326154cuda3std3__45__cpo3endE)
_ZN40_INTERNAL_a881ebc6_4_k_cu_e02a4fad_326154cuda3std3__45__cpo3endE:
	.zero		1
	.type		_ZN40_INTERNAL_a881ebc6_4_k_cu_e02a4fad_326154cuda3std3__419piecewise_constructE,@object
	.size		_ZN40_INTERNAL_a881ebc6_4_k_cu_e02a4fad_326154cuda3std3__419piecewise_constructE,(_ZN40_INTERNAL_a881ebc6_4_k_cu_e02a4fad_326154cuda3std3__45__cpo4cendE - _ZN40_INTERNAL_a881ebc6_4_k_cu_e02a4fad_326154cuda3std3__419piecewise_constructE)
_ZN40_INTERNAL_a881ebc6_4_k_cu_e02a4fad_326154cuda3std3__419piecewise_constructE:
	.zero		1
	.type		_ZN40_INTERNAL_a881ebc6_4_k_cu_e02a4fad_326154cuda3std3__45__cpo4cendE,@object
	.size		_ZN40_INTERNAL_a881ebc6_4_k_cu_e02a4fad_326154cuda3std3__45__cpo4cendE,(_ZN40_INTERNAL_a881ebc6_4_k_cu_e02a4fad_326154cuda3std6ranges3__45__cpo4swapE - _ZN40_INTERNAL_a881ebc6_4_k_cu_e02a4fad_326154cuda3std3__45__cpo4cendE)
_ZN40_INTERNAL_a881ebc6_4_k_cu_e02a4fad_326154cuda3std3__45__cpo4cendE:
	.zero		1
	.type		_ZN40_INTERNAL_a881ebc6_4_k_cu_e02a4fad_326154cuda3std6ranges3__45__cpo4swapE,@object
	.size		_ZN40_INTERNAL_a881ebc6_4_k_cu_e02a4fad_326154cuda3std6ranges3__45__cpo4swapE,(.L_10 - _ZN40_INTERNAL_a881ebc6_4_k_cu_e02a4fad_326154cuda3std6ranges3__45__cpo4swapE)
_ZN40_INTERNAL_a881ebc6_4_k_cu_e02a4fad_326154cuda3std6ranges3__45__cpo4swapE:
	.zero		1
.L_10:


//--------------------- .nv.constant0._ZN7cutlass13device_kernelINS_4gemm6kernel13GemmUniversalIN4cute5tupleIJiiiiEEENS1_10collective13CollectiveMmaINS1_35MainloopSm100TmaUmmaWarpSpecializedILi7ELi2ELi4ENS5_IJNS4_1CILi1EEESB_SB_EEEEENS5_IJNSA_ILi128EEESE_NSA_ILi32EEEEEENS_10bfloat16_tENS5_IJlSB_lEEESH_SI_NS4_8TiledMMAINS4_8MMA_AtomIJNS4_20SM100_MMA_F16BF16_SSISH_SH_fLi128ELi128ELNS4_4UMMA5MajorE0ELSN_0ELNSM_7ScaleInE0ELSO_0EEEEEENS4_6LayoutISC_NS5_IJNSA_ILi0EEESS_SS_EEEEENS5_IJNS4_10UnderscoreESV_SV_EEEEENS4_13SM90_TMA_LOADENS4_14ComposedLayoutINS4_7SwizzleILi2ELi4ELi3EEENS4_18smem_ptr_flag_bitsILi16EEENSR_INS5_IJNSA_ILi8EEESF_EEENS5_IJSF_SB_EEEEEEEvNS4_8identityESY_S18_vS19_EENS_8epilogue10collective18CollectiveEpilogueINS1B_23Sm100TmaWarpSpecializedILi4ELi2ELi32ELb1ELb0EEEJSG_NS5_IJNSR_ISE_SB_EENSR_ISF_SB_EEEEESH_SI_SH_SI_NS1B_6fusion15FusionCallbacksIS1F_NS1J_17LinearCombinationISH_fSH_fLNS_15FloatRoundStyleE2EEESG_S1I_JEEENS4_5SM1004TMEM4LOAD26SM100_TMEM_LOAD_32dp32b32xESY_S18_NS4_39AutoVectorizingCopyWithAssumedAlignmentILi128EEENS4_14SM90_TMA_STOREES18_S1U_S1U_EEEvvEEEEvNT_6ParamsE --------------------------
	.section	.nv.constant0._ZN7cutlass13device_kernelINS_4gemm6kernel13GemmUniversalIN4cute5tupleIJiiiiEEENS1_10collective13CollectiveMmaINS1_35MainloopSm100TmaUmmaWarpSpecializedILi7ELi2ELi4ENS5_IJNS4_1CILi1EEESB_SB_EEEEENS5_IJNSA_ILi128EEESE_NSA_ILi32EEEEEENS_10bfloat16_tENS5_IJlSB_lEEESH_SI_NS4_8TiledMMAINS4_8MMA_AtomIJNS4_20SM100_MMA_F16BF16_SSISH_SH_fLi128ELi128ELNS4_4UMMA5MajorE0ELSN_0ELNSM_7ScaleInE0ELSO_0EEEEEENS4_6LayoutISC_NS5_IJNSA_ILi0EEESS_SS_EEEEENS5_IJNS4_10UnderscoreESV_SV_EEEEENS4_13SM90_TMA_LOADENS4_14ComposedLayoutINS4_7SwizzleILi2ELi4ELi3EEENS4_18smem_ptr_flag_bitsILi16EEENSR_INS5_IJNSA_ILi8EEESF_EEENS5_IJSF_SB_EEEEEEEvNS4_8identityESY_S18_vS19_EENS_8epilogue10collective18CollectiveEpilogueINS1B_23Sm100TmaWarpSpecializedILi4ELi2ELi32ELb1ELb0EEEJSG_NS5_IJNSR_ISE_SB_EENSR_ISF_SB_EEEEESH_SI_SH_SI_NS1B_6fusion15FusionCallbacksIS1F_NS1J_17LinearCombinationISH_fSH_fLNS_15FloatRoundStyleE2EEESG_S1I_JEEENS4_5SM1004TMEM4LOAD26SM100_TMEM_LOAD_32dp32b32xESY_S18_NS4_39AutoVectorizingCopyWithAssumedAlignmentILi128EEENS4_14SM90_TMA_STOREES18_S1U_S1U_EEEvvEEEEvNT_6ParamsE,"a",@progbits
	.sectionflags	@""
	.align	4
.nv.constant0._ZN7cutlass13device_kernelINS_4gemm6kernel13GemmUniversalIN4cute5tupleIJiiiiEEENS1_10collective13CollectiveMmaINS1_35MainloopSm100TmaUmmaWarpSpecializedILi7ELi2ELi4ENS5_IJNS4_1CILi1EEESB_SB_EEEEENS5_IJNSA_ILi128EEESE_NSA_ILi32EEEEEENS_10bfloat16_tENS5_IJlSB_lEEESH_SI_NS4_8TiledMMAINS4_8MMA_AtomIJNS4_20SM100_MMA_F16BF16_SSISH_SH_fLi128ELi128ELNS4_4UMMA5MajorE0ELSN_0ELNSM_7ScaleInE0ELSO_0EEEEEENS4_6LayoutISC_NS5_IJNSA_ILi0EEESS_SS_EEEEENS5_IJNS4_10UnderscoreESV_SV_EEEEENS4_13SM90_TMA_LOADENS4_14ComposedLayoutINS4_7SwizzleILi2ELi4ELi3EEENS4_18smem_ptr_flag_bitsILi16EEENSR_INS5_IJNSA_ILi8EEESF_EEENS5_IJSF_SB_EEEEEEEvNS4_8identityESY_S18_vS19_EENS_8epilogue10collective18CollectiveEpilogueINS1B_23Sm100TmaWarpSpecializedILi4ELi2ELi32ELb1ELb0EEEJSG_NS5_IJNSR_ISE_SB_EENSR_ISF_SB_EEEEESH_SI_SH_SI_NS1B_6fusion15FusionCallbacksIS1F_NS1J_17LinearCombinationISH_fSH_fLNS_15FloatRoundStyleE2EEESG_S1I_JEEENS4_5SM1004TMEM4LOAD26SM100_TMEM_LOAD_32dp32b32xESY_S18_NS4_39AutoVectorizingCopyWithAssumedAlignmentILi128EEENS4_14SM90_TMA_STOREES18_S1U_S1U_EEEvvEEEEvNT_6ParamsE:
	.zero		2944


//--------------------- SYMBOLS --------------------------

	.type		.nv.reservedSmem.offset0,@object
	.size		.nv.reservedSmem.offset0,0x4
	.type		.nv.reservedSmem.cap,@object
	.size		.nv.reservedSmem.cap,0x4
	.type		__assertfail,@function
